//
// Generated by NVIDIA NVVM Compiler
//
// Compiler Build ID: CL-36424714
// Cuda compilation tools, release 13.0, V13.0.88
// Based on NVVM 20.0.0
//

.version 9.0
.target sm_100
.address_size 64

	// .globl	_Z6matmulPfS_S_m

.visible .entry _Z6matmulPfS_S_m(
	.param .u64 .ptr .align 1 _Z6matmulPfS_S_m_param_0,
	.param .u64 .ptr .align 1 _Z6matmulPfS_S_m_param_1,
	.param .u64 .ptr .align 1 _Z6matmulPfS_S_m_param_2,
	.param .u64 _Z6matmulPfS_S_m_param_3
)
{
	.reg .pred 	%p<10>;
	.reg .b32 	%r<9>;
	.reg .b32 	%f<67>;
	.reg .b64 	%rd<76>;

	ld.param.u64 	%rd26, [_Z6matmulPfS_S_m_param_0];
	ld.param.u64 	%rd27, [_Z6matmulPfS_S_m_param_1];
	ld.param.u64 	%rd24, [_Z6matmulPfS_S_m_param_2];
	ld.param.u64 	%rd25, [_Z6matmulPfS_S_m_param_3];
	cvta.to.global.u64 	%rd1, %rd27;
	cvta.to.global.u64 	%rd2, %rd26;
	mov.u32 	%r1, %ctaid.x;
	mov.u32 	%r2, %ntid.x;
	mov.u32 	%r3, %tid.x;
	mad.lo.s32 	%r4, %r1, %r2, %r3;
	cvt.u64.u32 	%rd3, %r4;
	mov.u32 	%r5, %ctaid.y;
	mov.u32 	%r6, %ntid.y;
	mov.u32 	%r7, %tid.y;
	mad.lo.s32 	%r8, %r5, %r6, %r7;
	cvt.u64.u32 	%rd4, %r8;
	max.u64 	%rd28, %rd4, %rd3;
	setp.ge.u64 	%p1, %rd28, %rd25;
	@%p1 bra 	$L__BB0_13;
	mul.lo.s64 	%rd5, %rd25, %rd4;
	add.s64 	%rd30, %rd25, -1;
	and.b64  	%rd6, %rd25, 7;
	setp.lt.u64 	%p2, %rd30, 7;
	mov.b64 	%rd74, 0;
	mov.f32 	%f66, 0f00000000;
	@%p2 bra 	$L__BB0_4;
	and.b64  	%rd74, %rd25, -8;
	shl.b64 	%rd31, %rd3, 2;
	add.s64 	%rd71, %rd1, %rd31;
	shl.b64 	%rd9, %rd25, 5;
	shl.b64 	%rd32, %rd5, 2;
	add.s64 	%rd33, %rd32, %rd2;
	add.s64 	%rd70, %rd33, 16;
	shl.b64 	%rd11, %rd25, 2;
	mov.f32 	%f66, 0f00000000;
	mov.u64 	%rd72, %rd74;
$L__BB0_3:
	.pragma "nounroll";
	ld.global.f32 	%f16, [%rd70+-16];
	ld.global.f32 	%f17, [%rd71];
	fma.rn.f32 	%f18, %f16, %f17, %f66;
	ld.global.f32 	%f19, [%rd70+-12];
	add.s64 	%rd34, %rd71, %rd11;
	ld.global.f32 	%f20, [%rd34];
	fma.rn.f32 	%f21, %f19, %f20, %f18;
	ld.global.f32 	%f22, [%rd70+-8];
	add.s64 	%rd35, %rd34, %rd11;
	ld.global.f32 	%f23, [%rd35];
	fma.rn.f32 	%f24, %f22, %f23, %f21;
	ld.global.f32 	%f25, [%rd70+-4];
	add.s64 	%rd36, %rd35, %rd11;
	ld.global.f32 	%f26, [%rd36];
	fma.rn.f32 	%f27, %f25, %f26, %f24;
	ld.global.f32 	%f28, [%rd70];
	add.s64 	%rd37, %rd36, %rd11;
	ld.global.f32 	%f29, [%rd37];
	fma.rn.f32 	%f30, %f28, %f29, %f27;
	ld.global.f32 	%f31, [%rd70+4];
	add.s64 	%rd38, %rd37, %rd11;
	ld.global.f32 	%f32, [%rd38];
	fma.rn.f32 	%f33, %f31, %f32, %f30;
	ld.global.f32 	%f34, [%rd70+8];
	add.s64 	%rd39, %rd38, %rd11;
	ld.global.f32 	%f35, [%rd39];
	fma.rn.f32 	%f36, %f34, %f35, %f33;
	ld.global.f32 	%f37, [%rd70+12];
	add.s64 	%rd40, %rd39, %rd11;
	ld.global.f32 	%f38, [%rd40];
	fma.rn.f32 	%f66, %f37, %f38, %f36;
	add.s64 	%rd72, %rd72, -8;
	add.s64 	%rd71, %rd71, %rd9;
	add.s64 	%rd70, %rd70, 32;
	setp.ne.s64 	%p3, %rd72, 0;
	@%p3 bra 	$L__BB0_3;
$L__BB0_4:
	setp.eq.s64 	%p4, %rd6, 0;
	@%p4 bra 	$L__BB0_12;
	and.b64  	%rd19, %rd25, 3;
	setp.lt.u64 	%p5, %rd6, 4;
	@%p5 bra 	$L__BB0_7;
	add.s64 	%rd41, %rd74, %rd5;
	shl.b64 	%rd42, %rd41, 2;
	add.s64 	%rd43, %rd2, %rd42;
	ld.global.f32 	%f40, [%rd43];
	mad.lo.s64 	%rd44, %rd74, %rd25, %rd3;
	shl.b64 	%rd45, %rd44, 2;
	add.s64 	%rd46, %rd1, %rd45;
	ld.global.f32 	%f41, [%rd46];
	fma.rn.f32 	%f42, %f40, %f41, %f66;
	ld.global.f32 	%f43, [%rd43+4];
	shl.b64 	%rd47, %rd25, 2;
	add.s64 	%rd48, %rd46, %rd47;
	ld.global.f32 	%f44, [%rd48];
	fma.rn.f32 	%f45, %f43, %f44, %f42;
	ld.global.f32 	%f46, [%rd43+8];
	add.s64 	%rd49, %rd48, %rd47;
	ld.global.f32 	%f47, [%rd49];
	fma.rn.f32 	%f48, %f46, %f47, %f45;
	ld.global.f32 	%f49, [%rd43+12];
	add.s64 	%rd50, %rd49, %rd47;
	ld.global.f32 	%f50, [%rd50];
	fma.rn.f32 	%f66, %f49, %f50, %f48;
	add.s64 	%rd74, %rd74, 4;
$L__BB0_7:
	setp.eq.s64 	%p6, %rd19, 0;
	@%p6 bra 	$L__BB0_12;
	setp.eq.s64 	%p7, %rd19, 1;
	@%p7 bra 	$L__BB0_10;
	add.s64 	%rd51, %rd74, %rd5;
	shl.b64 	%rd52, %rd51, 2;
	add.s64 	%rd53, %rd2, %rd52;
	ld.global.f32 	%f52, [%rd53];
	mad.lo.s64 	%rd54, %rd74, %rd25, %rd3;
	shl.b64 	%rd55, %rd54, 2;
	add.s64 	%rd56, %rd1, %rd55;
	ld.global.f32 	%f53, [%rd56];
	fma.rn.f32 	%f54, %f52, %f53, %f66;
	ld.global.f32 	%f55, [%rd53+4];
	shl.b64 	%rd57, %rd25, 2;
	add.s64 	%rd58, %rd56, %rd57;
	ld.global.f32 	%f56, [%rd58];
	fma.rn.f32 	%f66, %f55, %f56, %f54;
	add.s64 	%rd74, %rd74, 2;
$L__BB0_10:
	and.b64  	%rd59, %rd25, 1;
	setp.eq.b64 	%p8, %rd59, 1;
	not.pred 	%p9, %p8;
	@%p9 bra 	$L__BB0_12;
	add.s64 	%rd60, %rd74, %rd5;
	shl.b64 	%rd61, %rd60, 2;
	add.s64 	%rd62, %rd2, %rd61;
	ld.global.f32 	%f57, [%rd62];
	mad.lo.s64 	%rd63, %rd74, %rd25, %rd3;
	shl.b64 	%rd64, %rd63, 2;
	add.s64 	%rd65, %rd1, %rd64;
	ld.global.f32 	%f58, [%rd65];
	fma.rn.f32 	%f66, %f57, %f58, %f66;
$L__BB0_12:
	add.s64 	%rd66, %rd5, %rd3;
	cvta.to.global.u64 	%rd67, %rd24;
	shl.b64 	%rd68, %rd66, 2;
	add.s64 	%rd69, %rd67, %rd68;
	st.global.f32 	[%rd69], %f66;
$L__BB0_13:
	ret;

}
	// .globl	_Z19matrix_vector_maltiPfS_S_m
.visible .entry _Z19matrix_vector_maltiPfS_S_m(
	.param .u64 .ptr .align 1 _Z19matrix_vector_maltiPfS_S_m_param_0,
	.param .u64 .ptr .align 1 _Z19matrix_vector_maltiPfS_S_m_param_1,
	.param .u64 .ptr .align 1 _Z19matrix_vector_maltiPfS_S_m_param_2,
	.param .u64 _Z19matrix_vector_maltiPfS_S_m_param_3
)
{
	.reg .pred 	%p<10>;
	.reg .b32 	%r<5>;
	.reg .b32 	%f<111>;
	.reg .b64 	%rd<62>;

	ld.param.u64 	%rd32, [_Z19matrix_vector_maltiPfS_S_m_param_0];
	ld.param.u64 	%rd33, [_Z19matrix_vector_maltiPfS_S_m_param_1];
	ld.param.u64 	%rd30, [_Z19matrix_vector_maltiPfS_S_m_param_2];
	ld.param.u64 	%rd31, [_Z19matrix_vector_maltiPfS_S_m_param_3];
	cvta.to.global.u64 	%rd1, %rd33;
	cvta.to.global.u64 	%rd2, %rd32;
	mov.u32 	%r1, %ctaid.x;
	mov.u32 	%r2, %ntid.x;
	mov.u32 	%r3, %tid.x;
	mad.lo.s32 	%r4, %r1, %r2, %r3;
	cvt.u64.u32 	%rd3, %r4;
	setp.le.u64 	%p1, %rd31, %rd3;
	@%p1 bra 	$L__BB1_14;
	mul.lo.s64 	%rd4, %rd31, %rd3;
	and.b64  	%rd5, %rd31, 15;
	setp.lt.u64 	%p2, %rd31, 16;
	mov.b64 	%rd57, 0;
	mov.f32 	%f110, 0f00000000;
	@%p2 bra 	$L__BB1_4;
	and.b64  	%rd57, %rd31, -16;
	shl.b64 	%rd35, %rd4, 2;
	add.s64 	%rd36, %rd35, %rd2;
	add.s64 	%rd54, %rd36, 32;
	add.s64 	%rd53, %rd1, 32;
	mov.f32 	%f110, 0f00000000;
	mov.u64 	%rd55, %rd57;
$L__BB1_3:
	.pragma "nounroll";
	ld.global.f32 	%f17, [%rd54+-32];
	ld.global.f32 	%f18, [%rd53+-32];
	fma.rn.f32 	%f19, %f17, %f18, %f110;
	ld.global.f32 	%f20, [%rd54+-28];
	ld.global.f32 	%f21, [%rd53+-28];
	fma.rn.f32 	%f22, %f20, %f21, %f19;
	ld.global.f32 	%f23, [%rd54+-24];
	ld.global.f32 	%f24, [%rd53+-24];
	fma.rn.f32 	%f25, %f23, %f24, %f22;
	ld.global.f32 	%f26, [%rd54+-20];
	ld.global.f32 	%f27, [%rd53+-20];
	fma.rn.f32 	%f28, %f26, %f27, %f25;
	ld.global.f32 	%f29, [%rd54+-16];
	ld.global.f32 	%f30, [%rd53+-16];
	fma.rn.f32 	%f31, %f29, %f30, %f28;
	ld.global.f32 	%f32, [%rd54+-12];
	ld.global.f32 	%f33, [%rd53+-12];
	fma.rn.f32 	%f34, %f32, %f33, %f31;
	ld.global.f32 	%f35, [%rd54+-8];
	ld.global.f32 	%f36, [%rd53+-8];
	fma.rn.f32 	%f37, %f35, %f36, %f34;
	ld.global.f32 	%f38, [%rd54+-4];
	ld.global.f32 	%f39, [%rd53+-4];
	fma.rn.f32 	%f40, %f38, %f39, %f37;
	ld.global.f32 	%f41, [%rd54];
	ld.global.f32 	%f42, [%rd53];
	fma.rn.f32 	%f43, %f41, %f42, %f40;
	ld.global.f32 	%f44, [%rd54+4];
	ld.global.f32 	%f45, [%rd53+4];
	fma.rn.f32 	%f46, %f44, %f45, %f43;
	ld.global.f32 	%f47, [%rd54+8];
	ld.global.f32 	%f48, [%rd53+8];
	fma.rn.f32 	%f49, %f47, %f48, %f46;
	ld.global.f32 	%f50, [%rd54+12];
	ld.global.f32 	%f51, [%rd53+12];
	fma.rn.f32 	%f52, %f50, %f51, %f49;
	ld.global.f32 	%f53, [%rd54+16];
	ld.global.f32 	%f54, [%rd53+16];
	fma.rn.f32 	%f55, %f53, %f54, %f52;
	ld.global.f32 	%f56, [%rd54+20];
	ld.global.f32 	%f57, [%rd53+20];
	fma.rn.f32 	%f58, %f56, %f57, %f55;
	ld.global.f32 	%f59, [%rd54+24];
	ld.global.f32 	%f60, [%rd53+24];
	fma.rn.f32 	%f61, %f59, %f60, %f58;
	ld.global.f32 	%f62, [%rd54+28];
	ld.global.f32 	%f63, [%rd53+28];
	fma.rn.f32 	%f110, %f62, %f63, %f61;
	add.s64 	%rd55, %rd55, -16;
	add.s64 	%rd54, %rd54, 64;
	add.s64 	%rd53, %rd53, 64;
	setp.ne.s64 	%p3, %rd55, 0;
	@%p3 bra 	$L__BB1_3;
$L__BB1_4:
	setp.eq.s64 	%p4, %rd5, 0;
	@%p4 bra 	$L__BB1_13;
	and.b64  	%rd16, %rd31, 7;
	setp.lt.u64 	%p5, %rd5, 8;
	@%p5 bra 	$L__BB1_7;
	add.s64 	%rd37, %rd57, %rd4;
	shl.b64 	%rd38, %rd37, 2;
	add.s64 	%rd39, %rd2, %rd38;
	ld.global.f32 	%f65, [%rd39];
	shl.b64 	%rd40, %rd57, 2;
	add.s64 	%rd41, %rd1, %rd40;
	ld.global.f32 	%f66, [%rd41];
	fma.rn.f32 	%f67, %f65, %f66, %f110;
	ld.global.f32 	%f68, [%rd39+4];
	ld.global.f32 	%f69, [%rd41+4];
	fma.rn.f32 	%f70, %f68, %f69, %f67;
	ld.global.f32 	%f71, [%rd39+8];
	ld.global.f32 	%f72, [%rd41+8];
	fma.rn.f32 	%f73, %f71, %f72, %f70;
	ld.global.f32 	%f74, [%rd39+12];
	ld.global.f32 	%f75, [%rd41+12];
	fma.rn.f32 	%f76, %f74, %f75, %f73;
	ld.global.f32 	%f77, [%rd39+16];
	ld.global.f32 	%f78, [%rd41+16];
	fma.rn.f32 	%f79, %f77, %f78, %f76;
	ld.global.f32 	%f80, [%rd39+20];
	ld.global.f32 	%f81, [%rd41+20];
	fma.rn.f32 	%f82, %f80, %f81, %f79;
	ld.global.f32 	%f83, [%rd39+24];
	ld.global.f32 	%f84, [%rd41+24];
	fma.rn.f32 	%f85, %f83, %f84, %f82;
	ld.global.f32 	%f86, [%rd39+28];
	ld.global.f32 	%f87, [%rd41+28];
	fma.rn.f32 	%f110, %f86, %f87, %f85;
	add.s64 	%rd57, %rd57, 8;
$L__BB1_7:
	setp.eq.s64 	%p6, %rd16, 0;
	@%p6 bra 	$L__BB1_13;
	and.b64  	%rd59, %rd31, 3;
	setp.lt.u64 	%p7, %rd16, 4;
	@%p7 bra 	$L__BB1_10;
	add.s64 	%rd42, %rd57, %rd4;
	shl.b64 	%rd43, %rd42, 2;
	add.s64 	%rd44, %rd2, %rd43;
	ld.global.f32 	%f89, [%rd44];
	shl.b64 	%rd45, %rd57, 2;
	add.s64 	%rd46, %rd1, %rd45;
	ld.global.f32 	%f90, [%rd46];
	fma.rn.f32 	%f91, %f89, %f90, %f110;
	ld.global.f32 	%f92, [%rd44+4];
	ld.global.f32 	%f93, [%rd46+4];
	fma.rn.f32 	%f94, %f92, %f93, %f91;
	ld.global.f32 	%f95, [%rd44+8];
	ld.global.f32 	%f96, [%rd46+8];
	fma.rn.f32 	%f97, %f95, %f96, %f94;
	ld.global.f32 	%f98, [%rd44+12];
	ld.global.f32 	%f99, [%rd46+12];
	fma.rn.f32 	%f110, %f98, %f99, %f97;
	add.s64 	%rd57, %rd57, 4;
$L__BB1_10:
	setp.eq.s64 	%p8, %rd59, 0;
	@%p8 bra 	$L__BB1_13;
	shl.b64 	%rd47, %rd57, 2;
	add.s64 	%rd61, %rd1, %rd47;
	add.s64 	%rd48, %rd57, %rd4;
	shl.b64 	%rd49, %rd48, 2;
	add.s64 	%rd60, %rd2, %rd49;
$L__BB1_12:
	.pragma "nounroll";
	ld.global.f32 	%f100, [%rd60];
	ld.global.f32 	%f101, [%rd61];
	fma.rn.f32 	%f110, %f100, %f101, %f110;
	add.s64 	%rd61, %rd61, 4;
	add.s64 	%rd60, %rd60, 4;
	add.s64 	%rd59, %rd59, -1;
	setp.ne.s64 	%p9, %rd59, 0;
	@%p9 bra 	$L__BB1_12;
$L__BB1_13:
	cvta.to.global.u64 	%rd50, %rd30;
	shl.b64 	%rd51, %rd3, 2;
	add.s64 	%rd52, %rd50, %rd51;
	st.global.f32 	[%rd52], %f110;
$L__BB1_14:
	ret;

}


// ===== COMPILED SASS (sm_100) =====

	.target	sm_100

	.elftype	@"ET_EXEC"


//--------------------- .note.nv.tkinfo           --------------------------
	.section	.note.nv.tkinfo,"",@"SHT_NOTE"
	.sectionflags	@"SHF_NOTE_NV_TKINFO"
	.tkinfo
        /*0018*/ 	.word	0x00000002
        /*0030*/ 	.string	""
        /*0030*/ 	.string	"ptxas"
        /*0030*/ 	.string	"Cuda compilation tools, release 13.0, V13.0.88"
        /*0030*/ 	.string	"Build cuda_13.0.r13.0/compiler.36424714_0"
        /*0030*/ 	.string	"-arch sm_100 -m 64 "



//--------------------- .note.nv.cuinfo           --------------------------
	.section	.note.nv.cuinfo,"",@"SHT_NOTE"
	.sectionflags	@"SHF_NOTE_NV_CUINFO"
        /*0018*/ 	.short	0x0002
        /*001a*/ 	.short	0x0064
        /*001c*/ 	.short	0x0082
	.zero		2


//--------------------- .nv.info                  --------------------------
	.section	.nv.info,"",@"SHT_CUDA_INFO"
	.align	4


	//----- nvinfo : EIATTR_REGCOUNT
	.align		4
        /*0000*/ 	.byte	0x04, 0x2f
        /*0002*/ 	.short	(.L_1 - .L_0)
	.align		4
.L_0:
        /*0004*/ 	.word	index@(_Z6matmulPfS_S_m)
        /*0008*/ 	.word	0x00000020


	//----- nvinfo : EIATTR_FRAME_SIZE
	.align		4
.L_1:
        /*000c*/ 	.byte	0x04, 0x11
        /*000e*/ 	.short	(.L_3 - .L_2)
	.align		4
.L_2:
        /*0010*/ 	.word	index@(_Z6matmulPfS_S_m)
        /*0014*/ 	.word	0x00000000


	//----- nvinfo : EIATTR_REGCOUNT
	.align		4
.L_3:
        /*0018*/ 	.byte	0x04, 0x2f
        /*001a*/ 	.short	(.L_5 - .L_4)
	.align		4
.L_4:
        /*001c*/ 	.word	index@(_Z19matrix_vector_maltiPfS_S_m)
        /*0020*/ 	.word	0x00000020


	//----- nvinfo : EIATTR_FRAME_SIZE
	.align		4
.L_5:
        /*0024*/ 	.byte	0x04, 0x11
        /*0026*/ 	.short	(.L_7 - .L_6)
	.align		4
.L_6:
        /*0028*/ 	.word	index@(_Z19matrix_vector_maltiPfS_S_m)
        /*002c*/ 	.word	0x00000000


	//----- nvinfo : EIATTR_MIN_STACK_SIZE
	.align		4
.L_7:
        /*0030*/ 	.byte	0x04, 0x12
        /*0032*/ 	.short	(.L_9 - .L_8)
	.align		4
.L_8:
        /*0034*/ 	.word	index@(_Z19matrix_vector_maltiPfS_S_m)
        /*0038*/ 	.word	0x00000000


	//----- nvinfo : EIATTR_MIN_STACK_SIZE
	.align		4
.L_9:
        /*003c*/ 	.byte	0x04, 0x12
        /*003e*/ 	.short	(.L_11 - .L_10)
	.align		4
.L_10:
        /*0040*/ 	.word	index@(_Z6matmulPfS_S_m)
        /*0044*/ 	.word	0x00000000
.L_11:


//--------------------- .nv.compat                --------------------------
	.section	.nv.compat,"",@"SHT_CUDA_COMPAT_INFO"
	.align	4
        /*0000*/ 	.byte	0x02, 0x09, 0x00, 0x00, 0x02, 0x02, 0x01, 0x00, 0x02, 0x05, 0x05, 0x00, 0x03, 0x07, 0x01, 0x01
        /*0010*/ 	.byte	0x02, 0x03, 0x00, 0x00, 0x02, 0x06, 0x01, 0x00, 0x04, 0x0b, 0x08, 0x00, 0x09, 0x00, 0x00, 0x00
        /*0020*/ 	.byte	0x00, 0x00, 0x00, 0x00


//--------------------- .nv.info._Z19matrix_vector_maltiPfS_S_m --------------------------
	.section	.nv.info._Z19matrix_vector_maltiPfS_S_m,"",@"SHT_CUDA_INFO"
	.sectionflags	@""
	.align	4


	//----- nvinfo : EIATTR_CUDA_API_VERSION
	.align		4
        /*0000*/ 	.byte	0x04, 0x37
        /*0002*/ 	.short	(.L_13 - .L_12)
.L_12:
        /*0004*/ 	.word	0x00000082


	//----- nvinfo : EIATTR_KPARAM_INFO
	.align		4
.L_13:
        /*0008*/ 	.byte	0x04, 0x17
        /*000a*/ 	.short	(.L_15 - .L_14)
.L_14:
        /*000c*/ 	.word	0x00000000
        /*0010*/ 	.short	0x0003
        /*0012*/ 	.short	0x0018
        /*0014*/ 	.byte	0x00, 0xf0, 0x21, 0x00


	//----- nvinfo : EIATTR_KPARAM_INFO
	.align		4
.L_15:
        /*0018*/ 	.byte	0x04, 0x17
        /*001a*/ 	.short	(.L_17 - .L_16)
.L_16:
        /*001c*/ 	.word	0x00000000
        /*0020*/ 	.short	0x0002
        /*0022*/ 	.short	0x0010
        /*0024*/ 	.byte	0x00, 0xf5, 0x21, 0x00


	//----- nvinfo : EIATTR_KPARAM_INFO
	.align		4
.L_17:
        /*0028*/ 	.byte	0x04, 0x17
        /*002a*/ 	.short	(.L_19 - .L_18)
.L_18:
        /*002c*/ 	.word	0x00000000
        /*0030*/ 	.short	0x0001
        /*0032*/ 	.short	0x0008
        /*0034*/ 	.byte	0x00, 0xf5, 0x21, 0x00


	//----- nvinfo : EIATTR_KPARAM_INFO
	.align		4
.L_19:
        /*0038*/ 	.byte	0x04, 0x17
        /*003a*/ 	.short	(.L_21 - .L_20)
.L_20:
        /*003c*/ 	.word	0x00000000
        /*0040*/ 	.short	0x0000
        /*0042*/ 	.short	0x0000
        /*0044*/ 	.byte	0x00, 0xf5, 0x21, 0x00


	//----- nvinfo : EIATTR_SPARSE_MMA_MASK
	.align		4
.L_21:
        /*0048*/ 	.byte	0x03, 0x50
        /*004a*/ 	.short	0x0000


	//----- nvinfo : EIATTR_MAXREG_COUNT
	.align		4
        /*004c*/ 	.byte	0x03, 0x1b
        /*004e*/ 	.short	0x00ff


	//----- nvinfo : EIATTR_MERCURY_ISA_VERSION
	.align		4
        /*0050*/ 	.byte	0x03, 0x5f
        /*0052*/ 	.short	0x0101


	//----- nvinfo : EIATTR_VRC_CTA_INIT_COUNT
	.align		4
        /*0054*/ 	.byte	0x02, 0x4a
	.zero		1
	.zero		1


	//----- nvinfo : EIATTR_EXIT_INSTR_OFFSETS
	.align		4
        /*0058*/ 	.byte	0x04, 0x1c
        /*005a*/ 	.short	(.L_23 - .L_22)


	//   ....[0]....
.L_22:
        /*005c*/ 	.word	0x00000080


	//   ....[1]....
        /*0060*/ 	.word	0x00000c10


	//----- nvinfo : EIATTR_CBANK_PARAM_SIZE
	.align		4
.L_23:
        /*0064*/ 	.byte	0x03, 0x19
        /*0066*/ 	.short	0x0020


	//----- nvinfo : EIATTR_PARAM_CBANK
	.align		4
        /*0068*/ 	.byte	0x04, 0x0a
        /*006a*/ 	.short	(.L_25 - .L_24)
	.align		4
.L_24:
        /*006c*/ 	.word	index@(.nv.constant0._Z19matrix_vector_maltiPfS_S_m)
        /*0070*/ 	.short	0x0380
        /*0072*/ 	.short	0x0020


	//----- nvinfo : EIATTR_SW_WAR
	.align		4
.L_25:
        /*0074*/ 	.byte	0x04, 0x36
        /*0076*/ 	.short	(.L_27 - .L_26)
.L_26:
        /*0078*/ 	.word	0x00000008
.L_27:


//--------------------- .nv.info._Z6matmulPfS_S_m --------------------------
	.section	.nv.info._Z6matmulPfS_S_m,"",@"SHT_CUDA_INFO"
	.sectionflags	@""
	.align	4


	//----- nvinfo : EIATTR_CUDA_API_VERSION
	.align		4
        /*0000*/ 	.byte	0x04, 0x37
        /*0002*/ 	.short	(.L_29 - .L_28)
.L_28:
        /*0004*/ 	.word	0x00000082


	//----- nvinfo : EIATTR_KPARAM_INFO
	.align		4
.L_29:
        /*0008*/ 	.byte	0x04, 0x17
        /*000a*/ 	.short	(.L_31 - .L_30)
.L_30:
        /*000c*/ 	.word	0x00000000
        /*0010*/ 	.short	0x0003
        /*0012*/ 	.short	0x0018
        /*0014*/ 	.byte	0x00, 0xf0, 0x21, 0x00


	//----- nvinfo : EIATTR_KPARAM_INFO
	.align		4
.L_31:
        /*0018*/ 	.byte	0x04, 0x17
        /*001a*/ 	.short	(.L_33 - .L_32)
.L_32:
        /*001c*/ 	.word	0x00000000
        /*0020*/ 	.short	0x0002
        /*0022*/ 	.short	0x0010
        /*0024*/ 	.byte	0x00, 0xf5, 0x21, 0x00


	//----- nvinfo : EIATTR_KPARAM_INFO
	.align		4
.L_33:
        /*0028*/ 	.byte	0x04, 0x17
        /*002a*/ 	.short	(.L_35 - .L_34)
.L_34:
        /*002c*/ 	.word	0x00000000
        /*0030*/ 	.short	0x0001
        /*0032*/ 	.short	0x0008
        /*0034*/ 	.byte	0x00, 0xf5, 0x21, 0x00


	//----- nvinfo : EIATTR_KPARAM_INFO
	.align		4
.L_35:
        /*0038*/ 	.byte	0x04, 0x17
        /*003a*/ 	.short	(.L_37 - .L_36)
.L_36:
        /*003c*/ 	.word	0x00000000
        /*0040*/ 	.short	0x0000
        /*0042*/ 	.short	0x0000
        /*0044*/ 	.byte	0x00, 0xf5, 0x21, 0x00


	//----- nvinfo : EIATTR_SPARSE_MMA_MASK
	.align		4
.L_37:
        /*0048*/ 	.byte	0x03, 0x50
        /*004a*/ 	.short	0x0000


	//----- nvinfo : EIATTR_MAXREG_COUNT
	.align		4
        /*004c*/ 	.byte	0x03, 0x1b
        /*004e*/ 	.short	0x00ff


	//----- nvinfo : EIATTR_MERCURY_ISA_VERSION
	.align		4
        /*0050*/ 	.byte	0x03, 0x5f
        /*0052*/ 	.short	0x0101


	//----- nvinfo : EIATTR_VRC_CTA_INIT_COUNT
	.align		4
        /*0054*/ 	.byte	0x02, 0x4a
	.zero		1
	.zero		1


	//----- nvinfo : EIATTR_EXIT_INSTR_OFFSETS
	.align		4
        /*0058*/ 	.byte	0x04, 0x1c
        /*005a*/ 	.short	(.L_39 - .L_38)


	//   ....[0]....
.L_38:
        /*005c*/ 	.word	0x000000f0


	//   ....[1]....
        /*0060*/ 	.word	0x00000be0


	//----- nvinfo : EIATTR_CBANK_PARAM_SIZE
	.align		4
.L_39:
        /*0064*/ 	.byte	0x03, 0x19
        /*0066*/ 	.short	0x0020


	//----- nvinfo : EIATTR_PARAM_CBANK
	.align		4
        /*0068*/ 	.byte	0x04, 0x0a
        /*006a*/ 	.short	(.L_41 - .L_40)
	.align		4
.L_40:
        /*006c*/ 	.word	index@(.nv.constant0._Z6matmulPfS_S_m)
        /*0070*/ 	.short	0x0380
        /*0072*/ 	.short	0x0020


	//----- nvinfo : EIATTR_SW_WAR
	.align		4
.L_41:
        /*0074*/ 	.byte	0x04, 0x36
        /*0076*/ 	.short	(.L_43 - .L_42)
.L_42:
        /*0078*/ 	.word	0x00000008
.L_43:


//--------------------- .nv.callgraph             --------------------------
	.section	.nv.callgraph,"",@"SHT_CUDA_CALLGRAPH"
	.align	4
	.sectionentsize	8
	.align		4
        /*0000*/ 	.word	0x00000000
	.align		4
        /*0004*/ 	.word	0xffffffff
	.align		4
        /*0008*/ 	.word	0x00000000
	.align		4
        /*000c*/ 	.word	0xfffffffe
	.align		4
        /*0010*/ 	.word	0x00000000
	.align		4
        /*0014*/ 	.word	0xfffffffd
	.align		4
        /*0018*/ 	.word	0x00000000
	.align		4
        /*001c*/ 	.word	0xfffffffc


//--------------------- .text._Z19matrix_vector_maltiPfS_S_m --------------------------
	.section	.text._Z19matrix_vector_maltiPfS_S_m,"ax",@progbits
	.align	128
        .global         _Z19matrix_vector_maltiPfS_S_m
        .type           _Z19matrix_vector_maltiPfS_S_m,@function
        .size           _Z19matrix_vector_maltiPfS_S_m,(.L_x_13 - _Z19matrix_vector_maltiPfS_S_m)
        .other          _Z19matrix_vector_maltiPfS_S_m,@"STO_CUDA_ENTRY STV_DEFAULT"
_Z19matrix_vector_maltiPfS_S_m:
.text._Z19matrix_vector_maltiPfS_S_m:
[----:B------:R-:W-:Y:S01]  /*0000*/  LDC R1, c[0x0][0x37c] ;  /* 0x0000df00ff017b82 */ /* 0x000fe20000000800 */
[----:B------:R-:W0:Y:S07]  /*0010*/  S2R R0, SR_TID.X ;  /* 0x0000000000007919 */ /* 0x000e2e0000002100 */
[----:B------:R-:W0:Y:S01]  /*0020*/  S2UR UR4, SR_CTAID.X ;  /* 0x00000000000479c3 */ /* 0x000e220000002500 */
[----:B------:R-:W1:Y:S07]  /*0030*/  LDCU.64 UR12, c[0x0][0x398] ;  /* 0x00007300ff0c77ac */ /* 0x000e6e0008000a00 */
[----:B------:R-:W0:Y:S02]  /*0040*/  LDC R9, c[0x0][0x360] ;  /* 0x0000d800ff097b82 */ /* 0x000e240000000800 */
[----:B0-----:R-:W-:-:S05]  /*0050*/  IMAD R9, R9, UR4, R0 ;  /* 0x0000000409097c24 */ /* 0x001fca000f8e0200 */
[----:B-1----:R-:W-:-:S04]  /*0060*/  ISETP.GE.U32.AND P0, PT, R9, UR12, PT ;  /* 0x0000000c09007c0c */ /* 0x002fc8000bf06070 */
[----:B------:R-:W-:-:S13]  /*0070*/  ISETP.GE.U32.AND.EX P0, PT, RZ, UR13, PT, P0 ;  /* 0x0000000dff007c0c */ /* 0x000fda000bf06100 */
[----:B------:R-:W-:Y:S05]  /*0080*/  @P0 EXIT ;  /* 0x000000000000094d */ /* 0x000fea0003800000 */
[----:B------:R-:W-:Y:S02]  /*0090*/  UISETP.GE.U32.AND UP0, UPT, UR12, 0x10, UPT ;  /* 0x000000100c00788c */ /* 0x000fe4000bf06070 */
[----:B------:R-:W-:-:S04]  /*00a0*/  IMAD.WIDE.U32 R2, R9, UR12, RZ ;  /* 0x0000000c09027c25 */ /* 0x000fc8000f8e00ff */
[----:B------:R-:W-:Y:S01]  /*00b0*/  HFMA2 R12, -RZ, RZ, 0, 0 ;  /* 0x00000000ff0c7431 */ /* 0x000fe200000001ff */
[----:B------:R-:W-:Y:S02]  /*00c0*/  ULOP3.LUT UR9, UR12, 0xf, URZ, 0xc0, !UPT ;  /* 0x0000000f0c097892 */ /* 0x000fe4000f8ec0ff */
[----:B------:R-:W-:Y:S02]  /*00d0*/  UISETP.GE.U32.AND.EX UP0, UPT, UR13, URZ, UPT, UP0 ;  /* 0x000000ff0d00728c */ /* 0x000fe4000bf06100 */
[----:B------:R-:W-:Y:S01]  /*00e0*/  IMAD R11, R9, UR13, R3 ;  /* 0x0000000d090b7c24 */ /* 0x000fe2000f8e0203 */
[----:B------:R-:W-:Y:S01]  /*00f0*/  UMOV UR5, URZ ;  /* 0x000000ff00057c82 */ /* 0x000fe20008000000 */
[----:B------:R-:W-:Y:S01]  /*0100*/  UMOV UR6, URZ ;  /* 0x000000ff00067c82 */ /* 0x000fe20008000000 */
[----:B------:R-:W0:Y:S04]  /*0110*/  LDCU.64 UR10, c[0x0][0x358] ;  /* 0x00006b00ff0a77ac */ /* 0x000e280008000a00 */
[----:B------:R-:W-:Y:S05]  /*0120*/  BRA.U !UP0, `(.L_x_0) ;  /* 0x00000005081c7547 */ /* 0x000fea000b800000 */
[----:B------:R-:W1:Y:S01]  /*0130*/  LDCU.128 UR16, c[0x0][0x380] ;  /* 0x00007000ff1077ac */ /* 0x000e620008000c00 */
[----:B------:R-:W-:Y:S01]  /*0140*/  MOV R12, RZ ;  /* 0x000000ff000c7202 */ /* 0x000fe20000000f00 */
[----:B------:R-:W2:Y:S01]  /*0150*/  LDCU UR6, c[0x0][0x39c] ;  /* 0x00007380ff0677ac */ /* 0x000ea20008000800 */
[----:B------:R-:W-:Y:S02]  /*0160*/  ULOP3.LUT UR5, UR12, 0xfffffff0, URZ, 0xc0, !UPT ;  /* 0xfffffff00c057892 */ /* 0x000fe4000f8ec0ff */
[----:B-1----:R-:W-:Y:S01]  /*0170*/  UIADD3 UR4, UP0, UPT, UR18, 0x20, URZ ;  /* 0x0000002012047890 */ /* 0x002fe2000ff1e0ff */
[----:B------:R-:W-:-:S03]  /*0180*/  LEA R4, P0, R2, UR16, 0x2 ;  /* 0x0000001002047c11 */ /* 0x000fc6000f8010ff */
[----:B------:R-:W-:Y:S01]  /*0190*/  UIADD3.X UR7, UPT, UPT, URZ, UR19, URZ, UP0, !UPT ;  /* 0x00000013ff077290 */ /* 0x000fe200087fe4ff */
[----:B------:R-:W-:Y:S02]  /*01a0*/  IADD3 R4, P1, PT, R4, 0x20, RZ ;  /* 0x0000002004047810 */ /* 0x000fe40007f3e0ff */
[----:B------:R-:W-:Y:S02]  /*01b0*/  LEA.HI.X R5, R2, UR17, R11, 0x2, P0 ;  /* 0x0000001102057c11 */ /* 0x000fe400080f140b */
[----:B------:R-:W-:Y:S01]  /*01c0*/  MOV R6, UR4 ;  /* 0x0000000400067c02 */ /* 0x000fe20008000f00 */
[----:B------:R-:W-:Y:S01]  /*01d0*/  IMAD.U32 R7, RZ, RZ, UR7 ;  /* 0x00000007ff077e24 */ /* 0x000fe2000f8e00ff */
[----:B------:R-:W-:Y:S01]  /*01e0*/  IADD3.X R5, PT, PT, RZ, R5, RZ, P1, !PT ;  /* 0x00000005ff057210 */ /* 0x000fe20000ffe4ff */
[----:B------:R-:W-:Y:S01]  /*01f0*/  UMOV UR4, UR5 ;  /* 0x0000000500047c82 */ /* 0x000fe20008000000 */
[----:B--2---:R-:W-:-:S05]  /*0200*/  UMOV UR7, UR6 ;  /* 0x0000000600077c82 */ /* 0x004fca0008000000 */
.L_x_1:
[----:B0-----:R-:W2:Y:S04]  /*0210*/  LDG.E R19, desc[UR10][R4.64+-0x20] ;  /* 0xffffe00a04137981 */ /* 0x001ea8000c1e1900 */
[----:B------:R-:W2:Y:S04]  /*0220*/  LDG.E R14, desc[UR10][R6.64+-0x20] ;  /* 0xffffe00a060e7981 */ /* 0x000ea8000c1e1900 */
[----:B------:R-:W3:Y:S04]  /*0230*/  LDG.E R21, desc[UR10][R4.64+-0x1c] ;  /* 0xffffe40a04157981 */ /* 0x000ee8000c1e1900 */
[----:B------:R-:W3:Y:S04]  /*0240*/  LDG.E R22, desc[UR10][R6.64+-0x1c] ;  /* 0xffffe40a06167981 */ /* 0x000ee8000c1e1900 */
[----:B------:R-:W4:Y:S04]  /*0250*/  LDG.E R16, desc[UR10][R4.64+-0x18] ;  /* 0xffffe80a04107981 */ /* 0x000f28000c1e1900 */
[----:B------:R-:W4:Y:S04]  /*0260*/  LDG.E R23, desc[UR10][R6.64+-0x18] ;  /* 0xffffe80a06177981 */ /* 0x000f28000c1e1900 */
[----:B------:R-:W5:Y:S04]  /*0270*/  LDG.E R25, desc[UR10][R4.64+-0x14] ;  /* 0xffffec0a04197981 */ /* 0x000f68000c1e1900 */
        /* <DEDUP_REMOVED lines=8> */
[----:B------:R-:W5:Y:S01]  /*0300*/  LDG.E R17, desc[UR10][R6.64+-0x4] ;  /* 0xfffffc0a06117981 */ /* 0x000f62000c1e1900 */
[----:B--2---:R-:W-:-:S03]  /*0310*/  FFMA R14, R19, R14, R12 ;  /* 0x0000000e130e7223 */ /* 0x004fc6000000000c */
[----:B------:R-:W2:Y:S04]  /*0320*/  LDG.E R12, desc[UR10][R4.64] ;  /* 0x0000000a040c7981 */ /* 0x000ea8000c1e1900 */
[----:B------:R-:W2:Y:S01]  /*0330*/  LDG.E R19, desc[UR10][R6.64] ;  /* 0x0000000a06137981 */ /* 0x000ea2000c1e1900 */
[----:B---3--:R-:W-:-:S03]  /*0340*/  FFMA R29, R21, R22, R14 ;  /* 0x00000016151d7223 */ /* 0x008fc6000000000e */
[----:B------:R-:W3:Y:S04]  /*0350*/  LDG.E R14, desc[UR10][R4.64+0x4] ;  /* 0x0000040a040e7981 */ /* 0x000ee8000c1e1900 */
[----:B------:R-:W3:Y:S01]  /*0360*/  LDG.E R21, desc[UR10][R6.64+0x4] ;  /* 0x0000040a06157981 */ /* 0x000ee2000c1e1900 */
[----:B----4-:R-:W-:-:S03]  /*0370*/  FFMA R22, R16, R23, R29 ;  /* 0x0000001710167223 */ /* 0x010fc6000000001d */
[----:B------:R-:W4:Y:S04]  /*0380*/  LDG.E R16, desc[UR10][R4.64+0x8] ;  /* 0x0000080a04107981 */ /* 0x000f28000c1e1900 */
[----:B------:R-:W4:Y:S01]  /*0390*/  LDG.E R23, desc[UR10][R6.64+0x8] ;  /* 0x0000080a06177981 */ /* 0x000f22000c1e1900 */
[----:B-----5:R-:W-:-:S03]  /*03a0*/  FFMA R29, R25, R18, R22 ;  /* 0x00000012191d7223 */ /* 0x020fc60000000016 */
[----:B------:R-:W5:Y:S04]  /*03b0*/  LDG.E R18, desc[UR10][R4.64+0xc] ;  /* 0x00000c0a04127981 */ /* 0x000f68000c1e1900 */
[----:B------:R-:W5:Y:S01]  /*03c0*/  LDG.E R25, desc[UR10][R6.64+0xc] ;  /* 0x00000c0a06197981 */ /* 0x000f62000c1e1900 */
[----:B------:R-:W-:-:S03]  /*03d0*/  FFMA R29, R20, R27, R29 ;  /* 0x0000001b141d7223 */ /* 0x000fc6000000001d */
        /* <DEDUP_REMOVED lines=9> */
[----:B------:R0:W5:Y:S04]  /*0470*/  LDG.E R10, desc[UR10][R4.64+0x1c] ;  /* 0x00001c0a040a7981 */ /* 0x000168000c1e1900 */
[----:B------:R1:W5:Y:S01]  /*0480*/  LDG.E R17, desc[UR10][R6.64+0x1c] ;  /* 0x00001c0a06117981 */ /* 0x000362000c1e1900 */
[----:B------:R-:W-:-:S04]  /*0490*/  UIADD3 UR4, UP0, UPT, UR4, -0x10, URZ ;  /* 0xfffffff004047890 */ /* 0x000fc8000ff1e0ff */
[----:B------:R-:W-:Y:S01]  /*04a0*/  UIADD3.X UR7, UPT, UPT, UR7, -0x1, URZ, UP0, !UPT ;  /* 0xffffffff07077890 */ /* 0x000fe200087fe4ff */
[----:B0-----:R-:W-:Y:S01]  /*04b0*/  IADD3 R4, P0, PT, R4, 0x40, RZ ;  /* 0x0000004004047810 */ /* 0x001fe20007f1e0ff */
[----:B------:R-:W-:Y:S01]  /*04c0*/  UISETP.NE.U32.AND UP0, UPT, UR4, URZ, UPT ;  /* 0x000000ff0400728c */ /* 0x000fe2000bf05070 */
[----:B-1----:R-:W-:-:S03]  /*04d0*/  IADD3 R6, P1, PT, R6, 0x40, RZ ;  /* 0x0000004006067810 */ /* 0x002fc60007f3e0ff */
[----:B------:R-:W-:Y:S01]  /*04e0*/  UISETP.NE.AND.EX UP0, UPT, UR7, URZ, UPT, UP0 ;  /* 0x000000ff0700728c */ /* 0x000fe2000bf05300 */
[----:B------:R-:W-:Y:S02]  /*04f0*/  IADD3.X R5, PT, PT, RZ, R5, RZ, P0, !PT ;  /* 0x00000005ff057210 */ /* 0x000fe400007fe4ff */
[----:B------:R-:W-:Y:S01]  /*0500*/  IADD3.X R7, PT, PT, RZ, R7, RZ, P1, !PT ;  /* 0x00000007ff077210 */ /* 0x000fe20000ffe4ff */
[----:B--2---:R-:W-:-:S04]  /*0510*/  FFMA R19, R12, R19, R29 ;  /* 0x000000130c137223 */ /* 0x004fc8000000001d */
[----:B---3--:R-:W-:-:S04]  /*0520*/  FFMA R19, R14, R21, R19 ;  /* 0x000000150e137223 */ /* 0x008fc80000000013 */
[----:B----4-:R-:W-:-:S04]  /*0530*/  FFMA R19, R16, R23, R19 ;  /* 0x0000001710137223 */ /* 0x010fc80000000013 */
[----:B-----5:R-:W-:-:S04]  /*0540*/  FFMA R19, R18, R25, R19 ;  /* 0x0000001912137223 */ /* 0x020fc80000000013 */
[----:B------:R-:W-:-:S04]  /*0550*/  FFMA R19, R20, R27, R19 ;  /* 0x0000001b14137223 */ /* 0x000fc80000000013 */
[----:B------:R-:W-:-:S04]  /*0560*/  FFMA R0, R0, R13, R19 ;  /* 0x0000000d00007223 */ /* 0x000fc80000000013 */
[----:B------:R-:W-:-:S04]  /*0570*/  FFMA R15, R15, R8, R0 ;  /* 0x000000080f0f7223 */ /* 0x000fc80000000000 */
[----:B------:R-:W-:Y:S01]  /*0580*/  FFMA R12, R10, R17, R15 ;  /* 0x000000110a0c7223 */ /* 0x000fe2000000000f */
[----:B------:R-:W-:Y:S06]  /*0590*/  BRA.U UP0, `(.L_x_1) ;  /* 0xfffffffd001c7547 */ /* 0x000fec000b83ffff */
.L_x_0:
[----:B------:R-:W-:-:S04]  /*05a0*/  UISETP.NE.U32.AND UP0, UPT, UR9, URZ, UPT ;  /* 0x000000ff0900728c */ /* 0x000fc8000bf05070 */
[----:B------:R-:W-:-:S09]  /*05b0*/  UISETP.NE.AND.EX UP0, UPT, URZ, URZ, UPT, UP0 ;  /* 0x000000ffff00728c */ /* 0x000fd2000bf05300 */
[----:B------:R-:W-:Y:S05]  /*05c0*/  BRA.U !UP0, `(.L_x_2) ;  /* 0x0000000508807547 */ /* 0x000fea000b800000 */
[----:B------:R-:W-:Y:S02]  /*05d0*/  UISETP.GE.U32.AND UP1, UPT, UR9, 0x8, UPT ;  /* 0x000000080900788c */ /* 0x000fe4000bf26070 */
[----:B------:R-:W-:Y:S02]  /*05e0*/  ULOP3.LUT UR8, UR12, 0x7, URZ, 0xc0, !UPT ;  /* 0x000000070c087892 */ /* 0x000fe4000f8ec0ff */
[----:B------:R-:W-:Y:S02]  /*05f0*/  UISETP.GE.U32.AND.EX UP1, UPT, URZ, URZ, UPT, UP1 ;  /* 0x000000ffff00728c */ /* 0x000fe4000bf26110 */
[----:B------:R-:W-:-:S04]  /*0600*/  UISETP.NE.U32.AND UP0, UPT, UR8, URZ, UPT ;  /* 0x000000ff0800728c */ /* 0x000fc8000bf05070 */
[----:B------:R-:W-:-:S03]  /*0610*/  UISETP.NE.AND.EX UP0, UPT, URZ, URZ, UPT, UP0 ;  /* 0x000000ffff00728c */ /* 0x000fc6000bf05300 */
[----:B------:R-:W-:Y:S08]  /*0620*/  BRA.U !UP1, `(.L_x_3) ;  /* 0x00000001098c7547 */ /* 0x000ff0000b800000 */
[----:B------:R-:W1:Y:S01]  /*0630*/  LDCU.128 UR16, c[0x0][0x380] ;  /* 0x00007000ff1077ac */ /* 0x000e620008000c00 */
[----:B------:R-:W-:-:S04]  /*0640*/  IADD3 R0, P0, PT, R2, UR5, RZ ;  /* 0x0000000502007c10 */ /* 0x000fc8000ff1e0ff */
[----:B------:R-:W-:Y:S01]  /*0650*/  IADD3.X R5, PT, PT, R11, UR6, RZ, P0, !PT ;  /* 0x000000060b057c10 */ /* 0x000fe200087fe4ff */
[----:B-1----:R-:W-:Y:S01]  /*0660*/  ULEA UR4, UP1, UR5, UR18, 0x2 ;  /* 0x0000001205047291 */ /* 0x002fe2000f8210ff */
[----:B------:R-:W-:-:S03]  /*0670*/  LEA R6, P1, R0, UR16, 0x2 ;  /* 0x0000001000067c11 */ /* 0x000fc6000f8210ff */
[----:B------:R-:W-:Y:S01]  /*0680*/  ULEA.HI.X UR7, UR5, UR19, UR6, 0x2, UP1 ;  /* 0x0000001305077291 */ /* 0x000fe200088f1406 */
[----:B------:R-:W-:Y:S02]  /*0690*/  LEA.HI.X R7, R0, UR17, R5, 0x2, P1 ;  /* 0x0000001100077c11 */ /* 0x000fe400088f1405 */
[----:B------:R-:W-:-:S03]  /*06a0*/  MOV R4, UR4 ;  /* 0x0000000400047c02 */ /* 0x000fc60008000f00 */
[----:B------:R-:W-:Y:S01]  /*06b0*/  IMAD.U32 R5, RZ, RZ, UR7 ;  /* 0x00000007ff057e24 */ /* 0x000fe2000f8e00ff */
        /* <DEDUP_REMOVED lines=16> */
[----:B------:R-:W-:-:S04]  /*07c0*/  UIADD3 UR5, UP1, UPT, UR5, 0x8, URZ ;  /* 0x0000000805057890 */ /* 0x000fc8000ff3e0ff */
[----:B------:R-:W-:Y:S01]  /*07d0*/  UIADD3.X UR6, UPT, UPT, URZ, UR6, URZ, UP1, !UPT ;  /* 0x00000006ff067290 */ /* 0x000fe20008ffe4ff */
[----:B--2---:R-:W-:-:S04]  /*07e0*/  FFMA R14, R17, R14, R12 ;  /* 0x0000000e110e7223 */ /* 0x004fc8000000000c */
[----:B---3--:R-:W-:-:S04]  /*07f0*/  FFMA R14, R19, R16, R14 ;  /* 0x00000010130e7223 */ /* 0x008fc8000000000e */
[----:B----4-:R-:W-:-:S04]  /*0800*/  FFMA R14, R21, R18, R14 ;  /* 0x00000012150e7223 */ /* 0x010fc8000000000e */
[----:B-----5:R-:W-:-:S04]  /*0810*/  FFMA R14, R23, R20, R14 ;  /* 0x00000014170e7223 */ /* 0x020fc8000000000e */
[----:B------:R-:W-:-:S04]  /*0820*/  FFMA R25, R25, R22, R14 ;  /* 0x0000001619197223 */ /* 0x000fc8000000000e */
[----:B------:R-:W-:-:S04]  /*0830*/  FFMA R15, R10, R15, R25 ;  /* 0x0000000f0a0f7223 */ /* 0x000fc80000000019 */
[----:B------:R-:W-:-:S04]  /*0840*/  FFMA R13, R0, R13, R15 ;  /* 0x0000000d000d7223 */ /* 0x000fc8000000000f */
[----:B------:R-:W-:-:S07]  /*0850*/  FFMA R12, R8, R24, R13 ;  /* 0x00000018080c7223 */ /* 0x000fce000000000d */
.L_x_3:
[----:B------:R-:W-:Y:S05]  /*0860*/  BRA.U !UP0, `(.L_x_2) ;  /* 0x0000000108d87547 */ /* 0x000fea000b800000 */
[----:B------:R-:W-:Y:S02]  /*0870*/  UISETP.GE.U32.AND UP1, UPT, UR8, 0x4, UPT ;  /* 0x000000040800788c */ /* 0x000fe4000bf26070 */
[----:B------:R-:W-:Y:S02]  /*0880*/  ULOP3.LUT UR9, UR12, 0x3, URZ, 0xc0, !UPT ;  /* 0x000000030c097892 */ /* 0x000fe4000f8ec0ff */
[----:B------:R-:W-:Y:S02]  /*0890*/  UISETP.GE.U32.AND.EX UP1, UPT, URZ, URZ, UPT, UP1 ;  /* 0x000000ffff00728c */ /* 0x000fe4000bf26110 */
[----:B------:R-:W-:Y:S01]  /*08a0*/  UISETP.NE.U32.AND UP0, UPT, UR9, URZ, UPT ;  /* 0x000000ff0900728c */ /* 0x000fe2000bf05070 */
[----:B------:R-:W-:-:S03]  /*08b0*/  UMOV UR4, URZ ;  /* 0x000000ff00047c82 */ /* 0x000fc60008000000 */
[----:B------:R-:W-:-:S03]  /*08c0*/  UISETP.NE.AND.EX UP0, UPT, UR4, URZ, UPT, UP0 ;  /* 0x000000ff0400728c */ /* 0x000fc6000bf05300 */
        /* <DEDUP_REMOVED lines=9> */
[----:B------:R-:W-:Y:S01]  /*0960*/  MOV R7, UR8 ;  /* 0x0000000800077c02 */ /* 0x000fe20008000f00 */
[----:B0-----:R-:W2:Y:S04]  /*0970*/  LDG.E R13, desc[UR10][R4.64] ;  /* 0x0000000a040d7981 */ /* 0x001ea8000c1e1900 */
[----:B------:R-:W2:Y:S04]  /*0980*/  LDG.E R0, desc[UR10][R6.64] ;  /* 0x0000000a06007981 */ /* 0x000ea8000c1e1900 */
[----:B------:R-:W3:Y:S04]  /*0990*/  LDG.E R15, desc[UR10][R4.64+0x4] ;  /* 0x0000040a040f7981 */ /* 0x000ee8000c1e1900 */
[----:B------:R-:W3:Y:S04]  /*09a0*/  LDG.E R8, desc[UR10][R6.64+0x4] ;  /* 0x0000040a06087981 */ /* 0x000ee8000c1e1900 */
[----:B------:R-:W4:Y:S04]  /*09b0*/  LDG.E R17, desc[UR10][R4.64+0x8] ;  /* 0x0000080a04117981 */ /* 0x000f28000c1e1900 */
[----:B------:R-:W4:Y:S04]  /*09c0*/  LDG.E R10, desc[UR10][R6.64+0x8] ;  /* 0x0000080a060a7981 */ /* 0x000f28000c1e1900 */
[----:B------:R-:W5:Y:S04]  /*09d0*/  LDG.E R19, desc[UR10][R4.64+0xc] ;  /* 0x00000c0a04137981 */ /* 0x000f68000c1e1900 */
[----:B------:R-:W5:Y:S01]  /*09e0*/  LDG.E R14, desc[UR10][R6.64+0xc] ;  /* 0x00000c0a060e7981 */ /* 0x000f62000c1e1900 */
[----:B------:R-:W-:-:S04]  /*09f0*/  UIADD3 UR5, UP1, UPT, UR5, 0x4, URZ ;  /* 0x0000000405057890 */ /* 0x000fc8000ff3e0ff */
[----:B------:R-:W-:Y:S01]  /*0a00*/  UIADD3.X UR6, UPT, UPT, URZ, UR6, URZ, UP1, !UPT ;  /* 0x00000006ff067290 */ /* 0x000fe20008ffe4ff */
[----:B--2---:R-:W-:-:S04]  /*0a10*/  FFMA R0, R13, R0, R12 ;  /* 0x000000000d007223 */ /* 0x004fc8000000000c */
[----:B---3--:R-:W-:-:S04]  /*0a20*/  FFMA R0, R15, R8, R0 ;  /* 0x000000080f007223 */ /* 0x008fc80000000000 */
[----:B----4-:R-:W-:-:S04]  /*0a30*/  FFMA R0, R17, R10, R0 ;  /* 0x0000000a11007223 */ /* 0x010fc80000000000 */
[----:B-----5:R-:W-:-:S07]  /*0a40*/  FFMA R12, R19, R14, R0 ;  /* 0x0000000e130c7223 */ /* 0x020fce0000000000 */
.L_x_4:
[----:B------:R-:W-:Y:S05]  /*0a50*/  BRA.U !UP0, `(.L_x_2) ;  /* 0x00000001085c7547 */ /* 0x000fea000b800000 */
[----:B------:R-:W1:Y:S01]  /*0a60*/  LDCU.128 UR16, c[0x0][0x380] ;  /* 0x00007000ff1077ac */ /* 0x000e620008000c00 */
[----:B------:R-:W-:-:S04]  /*0a70*/  IADD3 R2, P0, PT, R2, UR5, RZ ;  /* 0x0000000502027c10 */ /* 0x000fc8000ff1e0ff */
[----:B------:R-:W-:Y:S02]  /*0a80*/  IADD3.X R7, PT, PT, R11, UR6, RZ, P0, !PT ;  /* 0x000000060b077c10 */ /* 0x000fe400087fe4ff */
[----:B-1----:R-:W-:Y:S01]  /*0a90*/  LEA R0, P1, R2, UR16, 0x2 ;  /* 0x0000001002007c11 */ /* 0x002fe2000f8210ff */
[----:B------:R-:W-:-:S03]  /*0aa0*/  ULEA UR7, UP0, UR5, UR18, 0x2 ;  /* 0x0000001205077291 */ /* 0x000fc6000f8010ff */
[----:B------:R-:W-:Y:S01]  /*0ab0*/  LEA.HI.X R7, R2, UR17, R7, 0x2, P1 ;  /* 0x0000001102077c11 */ /* 0x000fe200088f1407 */
[----:B------:R-:W-:-:S12]  /*0ac0*/  ULEA.HI.X UR5, UR5, UR19, UR6, 0x2, UP0 ;  /* 0x0000001305057291 */ /* 0x000fd800080f1406 */
.L_x_5:
[----:B------:R-:W-:Y:S01]  /*0ad0*/  MOV R4, UR7 ;  /* 0x0000000700047c02 */ /* 0x000fe20008000f00 */
[----:B------:R-:W-:Y:S01]  /*0ae0*/  IMAD.U32 R5, RZ, RZ, UR5 ;  /* 0x00000005ff057e24 */ /* 0x000fe2000f8e00ff */
[----:B------:R-:W-:Y:S02]  /*0af0*/  MOV R3, R7 ;  /* 0x0000000700037202 */ /* 0x000fe40000000f00 */
[----:B------:R-:W-:Y:S02]  /*0b00*/  MOV R2, R0 ;  /* 0x0000000000027202 */ /* 0x000fe40000000f00 */
[----:B0-----:R-:W2:Y:S04]  /*0b10*/  LDG.E R4, desc[UR10][R4.64] ;  /* 0x0000000a04047981 */ /* 0x001ea8000c1e1900 */
[----:B------:R-:W2:Y:S01]  /*0b20*/  LDG.E R3, desc[UR10][R2.64] ;  /* 0x0000000a02037981 */ /* 0x000ea2000c1e1900 */
[----:B------:R-:W-:-:S04]  /*0b30*/  UIADD3 UR9, UP0, UPT, UR9, -0x1, URZ ;  /* 0xffffffff09097890 */ /* 0x000fc8000ff1e0ff */
[----:B------:R-:W-:Y:S02]  /*0b40*/  UIADD3.X UR4, UPT, UPT, UR4, -0x1, URZ, UP0, !UPT ;  /* 0xffffffff04047890 */ /* 0x000fe400087fe4ff */
[----:B------:R-:W-:-:S04]  /*0b50*/  UISETP.NE.U32.AND UP0, UPT, UR9, URZ, UPT ;  /* 0x000000ff0900728c */ /* 0x000fc8000bf05070 */
[----:B------:R-:W-:Y:S01]  /*0b60*/  UISETP.NE.AND.EX UP0, UPT, UR4, URZ, UPT, UP0 ;  /* 0x000000ff0400728c */ /* 0x000fe2000bf05300 */
[----:B------:R-:W-:Y:S01]  /*0b70*/  IADD3 R0, P0, PT, R0, 0x4, RZ ;  /* 0x0000000400007810 */ /* 0x000fe20007f1e0ff */
[----:B------:R-:W-:-:S03]  /*0b80*/  UIADD3 UR7, UP1, UPT, UR7, 0x4, URZ ;  /* 0x0000000407077890 */ /* 0x000fc6000ff3e0ff */
[----:B------:R-:W-:Y:S01]  /*0b90*/  IADD3.X R7, PT, PT, RZ, R7, RZ, P0, !PT ;  /* 0x00000007ff077210 */ /* 0x000fe200007fe4ff */
[----:B------:R-:W-:Y:S01]  /*0ba0*/  UIADD3.X UR5, UPT, UPT, URZ, UR5, URZ, UP1, !UPT ;  /* 0x00000005ff057290 */ /* 0x000fe20008ffe4ff */
[----:B--2---:R-:W-:Y:S02]  /*0bb0*/  FFMA R12, R3, R4, R12 ;  /* 0x00000004030c7223 */ /* 0x004fe4000000000c */
[----:B------:R-:W-:Y:S09]  /*0bc0*/  BRA.U UP0, `(.L_x_5) ;  /* 0xfffffffd00c07547 */ /* 0x000ff2000b83ffff */
.L_x_2:
[----:B------:R-:W1:Y:S02]  /*0bd0*/  LDCU.64 UR4, c[0x0][0x390] ;  /* 0x00007200ff0477ac */ /* 0x000e640008000a00 */
[----:B-1----:R-:W-:-:S04]  /*0be0*/  LEA R2, P0, R9, UR4, 0x2 ;  /* 0x0000000409027c11 */ /* 0x002fc8000f8010ff */
[----:B------:R-:W-:-:S05]  /*0bf0*/  LEA.HI.X R3, R9, UR5, RZ, 0x2, P0 ;  /* 0x0000000509037c11 */ /* 0x000fca00080f14ff */
[----:B0-----:R-:W-:Y:S01]  /*0c00*/  STG.E desc[UR10][R2.64], R12 ;  /* 0x0000000c02007986 */ /* 0x001fe2000c10190a */
[----:B------:R-:W-:Y:S05]  /*0c10*/  EXIT ;  /* 0x000000000000794d */ /* 0x000fea0003800000 */
.L_x_6:
[----:B------:R-:W-:-:S00]  /*0c20*/  BRA `(.L_x_6) ;  /* 0xfffffffc00fc7947 */ /* 0x000fc0000383ffff */
[----:B------:R-:W-:-:S00]  /*0c30*/  NOP ;  /* 0x0000000000007918 */ /* 0x000fc00000000000 */
        /* <DEDUP_REMOVED lines=12> */
.L_x_13:


//--------------------- .text._Z6matmulPfS_S_m    --------------------------
	.section	.text._Z6matmulPfS_S_m,"ax",@progbits
	.align	128
        .global         _Z6matmulPfS_S_m
        .type           _Z6matmulPfS_S_m,@function
        .size           _Z6matmulPfS_S_m,(.L_x_14 - _Z6matmulPfS_S_m)
        .other          _Z6matmulPfS_S_m,@"STO_CUDA_ENTRY STV_DEFAULT"
_Z6matmulPfS_S_m:
.text._Z6matmulPfS_S_m:
[----:B------:R-:W-:Y:S01]  /*0000*/  LDC R1, c[0x0][0x37c] ;  /* 0x0000df00ff017b82 */ /* 0x000fe20000000800 */
[----:B------:R-:W0:Y:S07]  /*0010*/  S2R R15, SR_TID.X ;  /* 0x00000000000f7919 */ /* 0x000e2e0000002100 */
[----:B------:R-:W0:Y:S01]  /*0020*/  LDC R14, c[0x0][0x360] ;  /* 0x0000d800ff0e7b82 */ /* 0x000e220000000800 */
[----:B------:R-:W1:Y:S07]  /*0030*/  S2R R0, SR_TID.Y ;  /* 0x0000000000007919 */ /* 0x000e6e0000002200 */
[----:B------:R-:W0:Y:S08]  /*0040*/  S2UR UR4, SR_CTAID.X ;  /* 0x00000000000479c3 */ /* 0x000e300000002500 */
[----:B------:R-:W1:Y:S08]  /*0050*/  S2UR UR5, SR_CTAID.Y ;  /* 0x00000000000579c3 */ /* 0x000e700000002600 */
[----:B------:R-:W1:Y:S08]  /*0060*/  LDC R5, c[0x0][0x364] ;  /* 0x0000d900ff057b82 */ /* 0x000e700000000800 */
[----:B------:R-:W2:Y:S01]  /*0070*/  LDC.64 R16, c[0x0][0x398] ;  /* 0x0000e600ff107b82 */ /* 0x000ea20000000a00 */
[----:B0-----:R-:W-:-:S02]  /*0080*/  IMAD R14, R14, UR4, R15 ;  /* 0x000000040e0e7c24 */ /* 0x001fc4000f8e020f */
[----:B-1----:R-:W-:-:S05]  /*0090*/  IMAD R5, R5, UR5, R0 ;  /* 0x0000000505057c24 */ /* 0x002fca000f8e0200 */
[----:B------:R-:W-:-:S04]  /*00a0*/  ISETP.GT.U32.AND P0, PT, R5, R14, PT ;  /* 0x0000000e0500720c */ /* 0x000fc80003f04070 */
[----:B------:R-:W-:-:S04]  /*00b0*/  ISETP.GT.U32.AND.EX P0, PT, RZ, RZ, PT, P0 ;  /* 0x000000ffff00720c */ /* 0x000fc80003f04100 */
[----:B------:R-:W-:-:S04]  /*00c0*/  SEL R3, R5, R14, P0 ;  /* 0x0000000e05037207 */ /* 0x000fc80000000000 */
[----:B--2---:R-:W-:-:S04]  /*00d0*/  ISETP.GE.U32.AND P0, PT, R3, R16, PT ;  /* 0x000000100300720c */ /* 0x004fc80003f06070 */
[----:B------:R-:W-:-:S13]  /*00e0*/  ISETP.GE.U32.AND.EX P0, PT, RZ, R17, PT, P0 ;  /* 0x00000011ff00720c */ /* 0x000fda0003f06100 */
[----:B------:R-:W-:Y:S05]  /*00f0*/  @P0 EXIT ;  /* 0x000000000000094d */ /* 0x000fea0003800000 */
[C---:B------:R-:W-:Y:S01]  /*0100*/  IADD3 R2, P0, PT, R16.reuse, -0x1, RZ ;  /* 0xffffffff10027810 */ /* 0x040fe20007f1e0ff */
[----:B------:R-:W-:Y:S01]  /*0110*/  IMAD.WIDE.U32 R12, R5, R16, RZ ;  /* 0x00000010050c7225 */ /* 0x000fe200078e00ff */
[----:B------:R-:W-:Y:S01]  /*0120*/  LOP3.LUT R0, R16, 0x7, RZ, 0xc0, !PT ;  /* 0x0000000710007812 */ /* 0x000fe200078ec0ff */
[----:B------:R-:W0:Y:S01]  /*0130*/  LDCU.64 UR4, c[0x0][0x358] ;  /* 0x00006b00ff0477ac */ /* 0x000e220008000a00 */
[----:B------:R-:W-:Y:S01]  /*0140*/  ISETP.GE.U32.AND P1, PT, R2, 0x7, PT ;  /* 0x000000070200780c */ /* 0x000fe20003f26070 */
[----:B------:R-:W-:Y:S01]  /*0150*/  IMAD.MOV.U32 R29, RZ, RZ, RZ ;  /* 0x000000ffff1d7224 */ /* 0x000fe200078e00ff */
[----:B------:R-:W-:Y:S01]  /*0160*/  IADD3.X R2, PT, PT, R17, -0x1, RZ, P0, !PT ;  /* 0xffffffff11027810 */ /* 0x000fe200007fe4ff */
[----:B------:R-:W-:Y:S01]  /*0170*/  IMAD R4, R5, R17, R13 ;  /* 0x0000001105047224 */ /* 0x000fe200078e020d */
[----:B------:R-:W-:Y:S02]  /*0180*/  ISETP.NE.U32.AND P0, PT, R0, RZ, PT ;  /* 0x000000ff0000720c */ /* 0x000fe40003f05070 */
[----:B------:R-:W-:-:S02]  /*0190*/  ISETP.GE.U32.AND.EX P1, PT, R2, RZ, PT, P1 ;  /* 0x000000ff0200720c */ /* 0x000fc40003f26110 */
[----:B------:R-:W-:Y:S02]  /*01a0*/  CS2R R2, SRZ ;  /* 0x0000000000027805 */ /* 0x000fe4000001ff00 */
[----:B------:R-:W-:-:S09]  /*01b0*/  ISETP.NE.AND.EX P0, PT, RZ, RZ, PT, P0 ;  /* 0x000000ffff00720c */ /* 0x000fd20003f05300 */
[----:B0-----:R-:W-:Y:S05]  /*01c0*/  @!P1 BRA `(.L_x_7) ;  /* 0x00000004000c9947 */ /* 0x001fea0003800000 */
[----:B------:R-:W0:Y:S01]  /*01d0*/  LDCU.128 UR8, c[0x0][0x380] ;  /* 0x00007000ff0877ac */ /* 0x000e220008000c00 */
[----:B------:R-:W1:Y:S01]  /*01e0*/  LDC R3, c[0x0][0x39c] ;  /* 0x0000e700ff037b82 */ /* 0x000e620000000800 */
[C---:B------:R-:W-:Y:S01]  /*01f0*/  LOP3.LUT R2, R16.reuse, 0xfffffff8, RZ, 0xc0, !PT ;  /* 0xfffffff810027812 */ /* 0x040fe200078ec0ff */
[----:B------:R-:W-:Y:S01]  /*0200*/  IMAD.SHL.U32 R7, R17, 0x4, RZ ;  /* 0x0000000411077824 */ /* 0x000fe200078e00ff */
[C---:B------:R-:W-:Y:S01]  /*0210*/  SHF.L.U64.HI R8, R16.reuse, 0x5, R17 ;  /* 0x0000000510087819 */ /* 0x040fe20000010211 */
[----:B------:R-:W-:-:S04]  /*0220*/  IMAD.WIDE.U32 R10, R16, 0x4, RZ ;  /* 0x00000004100a7825 */ /* 0x000fc800078e00ff */
[----:B------:R-:W-:Y:S02]  /*0230*/  IMAD.MOV.U32 R29, RZ, RZ, RZ ;  /* 0x000000ffff1d7224 */ /* 0x000fe400078e00ff */
[----:B------:R-:W-:Y:S02]  /*0240*/  IMAD.IADD R7, R11, 0x1, R7 ;  /* 0x000000010b077824 */ /* 0x000fe400078e0207 */
[----:B------:R-:W-:Y:S01]  /*0250*/  IMAD.MOV.U32 R28, RZ, RZ, R2 ;  /* 0x000000ffff1c7224 */ /* 0x000fe200078e0002 */
[----:B0-----:R-:W-:Y:S02]  /*0260*/  LEA R6, P1, R14, UR10, 0x2 ;  /* 0x0000000a0e067c11 */ /* 0x001fe4000f8210ff */
[----:B------:R-:W-:Y:S02]  /*0270*/  LEA R20, P2, R12, UR8, 0x2 ;  /* 0x000000080c147c11 */ /* 0x000fe4000f8410ff */
[----:B------:R-:W-:Y:S02]  /*0280*/  LEA.HI.X R5, R14, UR11, RZ, 0x2, P1 ;  /* 0x0000000b0e057c11 */ /* 0x000fe400088f14ff */
[----:B------:R-:W-:Y:S01]  /*0290*/  LEA.HI.X R21, R12, UR9, R4, 0x2, P2 ;  /* 0x000000090c157c11 */ /* 0x000fe200090f1404 */
[----:B-1----:R-:W-:Y:S01]  /*02a0*/  IMAD.MOV.U32 R9, RZ, RZ, R3 ;  /* 0x000000ffff097224 */ /* 0x002fe200078e0003 */
[----:B------:R-:W-:-:S05]  /*02b0*/  IADD3 R20, P1, PT, R20, 0x10, RZ ;  /* 0x0000001014147810 */ /* 0x000fca0007f3e0ff */
[----:B------:R-:W-:-:S08]  /*02c0*/  IMAD.X R21, RZ, RZ, R21, P1 ;  /* 0x000000ffff157224 */ /* 0x000fd000008e0615 */
.L_x_8:
[----:B------:R-:W-:Y:S02]  /*02d0*/  IMAD.MOV.U32 R25, RZ, RZ, R5 ;  /* 0x000000ffff197224 */ /* 0x000fe400078e0005 */
[----:B------:R-:W-:Y:S02]  /*02e0*/  IMAD.MOV.U32 R24, RZ, RZ, R6 ;  /* 0x000000ffff187224 */ /* 0x000fe400078e0006 */
[----:B------:R-:W-:Y:S02]  /*02f0*/  IMAD.MOV.U32 R18, RZ, RZ, R20 ;  /* 0x000000ffff127224 */ /* 0x000fe400078e0014 */
[----:B------:R-:W-:Y:S01]  /*0300*/  IMAD.MOV.U32 R19, RZ, RZ, R21 ;  /* 0x000000ffff137224 */ /* 0x000fe200078e0015 */
[----:B------:R-:W2:Y:S01]  /*0310*/  LDG.E R25, desc[UR4][R24.64] ;  /* 0x0000000418197981 */ /* 0x000ea2000c1e1900 */
[----:B------:R-:W-:-:S03]  /*0320*/  IADD3 R22, P1, PT, R6, R10, RZ ;  /* 0x0000000a06167210 */ /* 0x000fc60007f3e0ff */
[----:B------:R-:W3:Y:S04]  /*0330*/  LDG.E R27, desc[UR4][R18.64+-0xc] ;  /* 0xfffff404121b7981 */ /* 0x000ee8000c1e1900 */
[----:B------:R-:W2:Y:S01]  /*0340*/  LDG.E R24, desc[UR4][R18.64+-0x10] ;  /* 0xfffff00412187981 */ /* 0x000ea2000c1e1900 */
[----:B------:R-:W-:Y:S01]  /*0350*/  IMAD.X R23, R5, 0x1, R7, P1 ;  /* 0x0000000105177824 */ /* 0x000fe200008e0607 */
[----:B------:R-:W-:-:S04]  /*0360*/  IADD3 R20, P1, PT, R22, R10, RZ ;  /* 0x0000000a16147210 */ /* 0x000fc80007f3e0ff */
[----:B------:R-:W3:Y:S01]  /*0370*/  LDG.E R26, desc[UR4][R22.64] ;  /* 0x00000004161a7981 */ /* 0x000ee2000c1e1900 */
[----:B------:R-:W-:-:S05]  /*0380*/  IMAD.X R21, R23, 0x1, R7, P1 ;  /* 0x0000000117157824 */ /* 0x000fca00008e0607 */
[----:B------:R-:W4:Y:S04]  /*0390*/  LDG.E R22, desc[UR4][R20.64] ;  /* 0x0000000414167981 */ /* 0x000f28000c1e1900 */
[----:B------:R-:W4:Y:S01]  /*03a0*/  LDG.E R23, desc[UR4][R18.64+-0x8] ;  /* 0xfffff80412177981 */ /* 0x000f22000c1e1900 */
[----:B--2---:R-:W-:Y:S01]  /*03b0*/  FFMA R29, R24, R25, R29 ;  /* 0x00000019181d7223 */ /* 0x004fe2000000001d */
[----:B------:R-:W-:-:S05]  /*03c0*/  IADD3 R24, P1, PT, R20, R10, RZ ;  /* 0x0000000a14187210 */ /* 0x000fca0007f3e0ff */
[----:B------:R-:W-:Y:S02]  /*03d0*/  IMAD.X R25, R21, 0x1, R7, P1 ;  /* 0x0000000115197824 */ /* 0x000fe400008e0607 */
[----:B---3--:R-:W-:Y:S01]  /*03e0*/  FFMA R29, R27, R26, R29 ;  /* 0x0000001a1b1d7223 */ /* 0x008fe2000000001d */
[----:B------:R-:W2:Y:S01]  /*03f0*/  LDG.E R21, desc[UR4][R18.64+-0x4] ;  /* 0xfffffc0412157981 */ /* 0x000ea2000c1e1900 */
[----:B------:R-:W-:-:S03]  /*0400*/  IADD3 R26, P1, PT, R24, R10, RZ ;  /* 0x0000000a181a7210 */ /* 0x000fc60007f3e0ff */
[----:B------:R-:W2:Y:S02]  /*0410*/  LDG.E R20, desc[UR4][R24.64] ;  /* 0x0000000418147981 */ /* 0x000ea4000c1e1900 */
[----:B------:R-:W-:Y:S02]  /*0420*/  IMAD.X R27, R25, 0x1, R7, P1 ;  /* 0x00000001191b7824 */ /* 0x000fe400008e0607 */
[----:B----4-:R-:W-:-:S03]  /*0430*/  FFMA R22, R23, R22, R29 ;  /* 0x0000001617167223 */ /* 0x010fc6000000001d */
[----:B------:R-:W3:Y:S04]  /*0440*/  LDG.E R23, desc[UR4][R26.64] ;  /* 0x000000041a177981 */ /* 0x000ee8000c1e1900 */
[----:B------:R-:W3:Y:S01]  /*0450*/  LDG.E R29, desc[UR4][R18.64] ;  /* 0x00000004121d7981 */ /* 0x000ee2000c1e1900 */
[----:B--2---:R-:W-:Y:S01]  /*0460*/  FFMA R24, R21, R20, R22 ;  /* 0x0000001415187223 */ /* 0x004fe20000000016 */
[-C--:B------:R-:W-:Y:S02]  /*0470*/  IADD3 R20, P1, PT, R26, R10.reuse, RZ ;  /* 0x0000000a1a147210 */ /* 0x080fe40007f3e0ff */
[----:B------:R-:W2:Y:S03]  /*0480*/  LDG.E R26, desc[UR4][R18.64+0xc] ;  /* 0x00000c04121a7981 */ /* 0x000ea6000c1e1900 */
[----:B------:R-:W-:Y:S01]  /*0490*/  IMAD.X R21, R27, 0x1, R7, P1 ;  /* 0x000000011b157824 */ /* 0x000fe200008e0607 */
[----:B------:R-:W-:Y:S01]  /*04a0*/  IADD3 R22, P1, PT, R20, R10, RZ ;  /* 0x0000000a14167210 */ /* 0x000fe20007f3e0ff */
[----:B------:R-:W4:Y:S01]  /*04b0*/  LDG.E R27, desc[UR4][R18.64+0x8] ;  /* 0x00000804121b7981 */ /* 0x000f22000c1e1900 */
[----:B---3--:R-:W-:-:S03]  /*04c0*/  FFMA R29, R29, R23, R24 ;  /* 0x000000171d1d7223 */ /* 0x008fc60000000018 */
[--C-:B------:R-:W-:Y:S01]  /*04d0*/  IMAD.X R23, R21, 0x1, R7.reuse, P1 ;  /* 0x0000000115177824 */ /* 0x100fe200008e0607 */
[----:B------:R-:W-:Y:S01]  /*04e0*/  IADD3 R24, P1, PT, R22, R10, RZ ;  /* 0x0000000a16187210 */ /* 0x000fe20007f3e0ff */
[----:B------:R-:W3:Y:S04]  /*04f0*/  LDG.E R21, desc[UR4][R20.64] ;  /* 0x0000000414157981 */ /* 0x000ee8000c1e1900 */
[----:B------:R-:W-:Y:S01]  /*0500*/  IMAD.X R25, R23, 0x1, R7, P1 ;  /* 0x0000000117197824 */ /* 0x000fe200008e0607 */
[----:B------:R-:W4:Y:S04]  /*0510*/  LDG.E R22, desc[UR4][R22.64] ;  /* 0x0000000416167981 */ /* 0x000f28000c1e1900 */
[----:B------:R-:W2:Y:S04]  /*0520*/  LDG.E R24, desc[UR4][R24.64] ;  /* 0x0000000418187981 */ /* 0x000ea8000c1e1900 */
[----:B------:R-:W3:Y:S01]  /*0530*/  LDG.E R20, desc[UR4][R18.64+0x4] ;  /* 0x0000040412147981 */ /* 0x000ee2000c1e1900 */
[----:B------:R-:W-:-:S04]  /*0540*/  IADD3 R28, P1, PT, R28, -0x8, RZ ;  /* 0xfffffff81c1c7810 */ /* 0x000fc80007f3e0ff */
[----:B------:R-:W-:Y:S02]  /*0550*/  IADD3.X R9, PT, PT, R9, -0x1, RZ, P1, !PT ;  /* 0xffffffff09097810 */ /* 0x000fe40000ffe4ff */
[----:B------:R-:W-:-:S04]  /*0560*/  ISETP.NE.U32.AND P1, PT, R28, RZ, PT ;  /* 0x000000ff1c00720c */ /* 0x000fc80003f25070 */
[----:B------:R-:W-:Y:S02]  /*0570*/  ISETP.NE.AND.EX P1, PT, R9, RZ, PT, P1 ;  /* 0x000000ff0900720c */ /* 0x000fe40003f25310 */
[----:B------:R-:W-:-:S05]  /*0580*/  LEA R6, P2, R16, R6, 0x5 ;  /* 0x0000000610067211 */ /* 0x000fca00078428ff */
[----:B------:R-:W-:Y:S02]  /*0590*/  IMAD.X R5, R5, 0x1, R8, P2 ;  /* 0x0000000105057824 */ /* 0x000fe400010e0608 */
[----:B---3--:R-:W-:Y:S01]  /*05a0*/  FFMA R29, R20, R21, R29 ;  /* 0x00000015141d7223 */ /* 0x008fe2000000001d */
[----:B------:R-:W-:-:S03]  /*05b0*/  IADD3 R20, P3, PT, R18, 0x20, RZ ;  /* 0x0000002012147810 */ /* 0x000fc60007f7e0ff */
[----:B----4-:R-:W-:Y:S02]  /*05c0*/  FFMA R29, R27, R22, R29 ;  /* 0x000000161b1d7223 */ /* 0x010fe4000000001d */
[----:B------:R-:W-:Y:S02]  /*05d0*/  IMAD.X R21, RZ, RZ, R19, P3 ;  /* 0x000000ffff157224 */ /* 0x000fe400018e0613 */
[----:B--2---:R-:W-:Y:S01]  /*05e0*/  FFMA R29, R26, R24, R29 ;  /* 0x000000181a1d7223 */ /* 0x004fe2000000001d */
[----:B------:R-:W-:Y:S06]  /*05f0*/  @P1 BRA `(.L_x_8) ;  /* 0xfffffffc00341947 */ /* 0x000fec000383ffff */
.L_x_7:
[----:B------:R-:W-:Y:S05]  /*0600*/  @!P0 BRA `(.L_x_9) ;  /* 0x00000004005c8947 */ /* 0x000fea0003800000 */
[----:B------:R-:W-:Y:S02]  /*0610*/  ISETP.GE.U32.AND P1, PT, R0, 0x4, PT ;  /* 0x000000040000780c */ /* 0x000fe40003f26070 */
[----:B------:R-:W-:Y:S02]  /*0620*/  LOP3.LUT R23, R16, 0x3, RZ, 0xc0, !PT ;  /* 0x0000000310177812 */ /* 0x000fe400078ec0ff */
[----:B------:R-:W-:Y:S02]  /*0630*/  ISETP.GE.U32.AND.EX P1, PT, RZ, RZ, PT, P1 ;  /* 0x000000ffff00720c */ /* 0x000fe40003f26110 */
[----:B------:R-:W-:-:S04]  /*0640*/  ISETP.NE.U32.AND P0, PT, R23, RZ, PT ;  /* 0x000000ff1700720c */ /* 0x000fc80003f05070 */
[----:B------:R-:W-:-:S07]  /*0650*/  ISETP.NE.AND.EX P0, PT, RZ, RZ, PT, P0 ;  /* 0x000000ffff00720c */ /* 0x000fce0003f05300 */
[----:B------:R-:W-:Y:S06]  /*0660*/  @!P1 BRA `(.L_x_10) ;  /* 0x0000000000889947 */ /* 0x000fec0003800000 */
[----:B------:R-:W0:Y:S01]  /*0670*/  LDCU.128 UR8, c[0x0][0x380] ;  /* 0x00007000ff0877ac */ /* 0x000e220008000c00 */
[----:B------:R-:W-:Y:S01]  /*0680*/  IMAD R0, R3, R16, RZ ;  /* 0x0000001003007224 */ /* 0x000fe200078e02ff */
[----:B------:R-:W-:Y:S01]  /*0690*/  SHF.L.U64.HI R25, R16, 0x2, R17 ;  /* 0x0000000210197819 */ /* 0x000fe20000010211 */
[----:B------:R-:W-:Y:S02]  /*06a0*/  IMAD.MOV.U32 R15, RZ, RZ, RZ ;  /* 0x000000ffff0f7224 */ /* 0x000fe400078e00ff */
[C---:B------:R-:W-:Y:S01]  /*06b0*/  IMAD R5, R2.reuse, R17, R0 ;  /* 0x0000001102057224 */ /* 0x040fe200078e0200 */
[C---:B------:R-:W-:Y:S01]  /*06c0*/  IADD3 R0, P1, PT, R2.reuse, R12, RZ ;  /* 0x0000000c02007210 */ /* 0x040fe20007f3e0ff */
[----:B------:R-:W-:-:S04]  /*06d0*/  IMAD.WIDE.U32 R8, R2, R16, R14 ;  /* 0x0000001002087225 */ /* 0x000fc800078e000e */
[----:B------:R-:W-:Y:S02]  /*06e0*/  IMAD.IADD R5, R9, 0x1, R5 ;  /* 0x0000000109057824 */ /* 0x000fe400078e0205 */
[----:B------:R-:W-:Y:S02]  /*06f0*/  IMAD.SHL.U32 R9, R16, 0x4, RZ ;  /* 0x0000000410097824 */ /* 0x000fe400078e00ff */
[----:B------:R-:W-:Y:S01]  /*0700*/  IMAD.X R7, R3, 0x1, R4, P1 ;  /* 0x0000000103077824 */ /* 0x000fe200008e0604 */
[----:B0-----:R-:W-:Y:S02]  /*0710*/  LEA R20, P3, R8, UR10, 0x2 ;  /* 0x0000000a08147c11 */ /* 0x001fe4000f8610ff */
[----:B------:R-:W-:Y:S02]  /*0720*/  LEA R6, P2, R0, UR8, 0x2 ;  /* 0x0000000800067c11 */ /* 0x000fe4000f8410ff */
[----:B------:R-:W-:Y:S02]  /*0730*/  LEA.HI.X R21, R8, UR11, R5, 0x2, P3 ;  /* 0x0000000b08157c11 */ /* 0x000fe400098f1405 */
[----:B------:R-:W-:-:S02]  /*0740*/  IADD3 R18, P1, PT, R9, R20, RZ ;  /* 0x0000001409127210 */ /* 0x000fc40007f3e0ff */
[----:B------:R-:W-:Y:S02]  /*0750*/  LEA.HI.X R7, R0, UR9, R7, 0x2, P2 ;  /* 0x0000000900077c11 */ /* 0x000fe400090f1407 */
[-C--:B------:R-:W-:Y:S01]  /*0760*/  IADD3 R10, P2, PT, R18, R9.reuse, RZ ;  /* 0x00000009120a7210 */ /* 0x080fe20007f5e0ff */
[----:B------:R-:W-:Y:S01]  /*0770*/  IMAD.X R19, R25, 0x1, R21, P1 ;  /* 0x0000000119137824 */ /* 0x000fe200008e0615 */
[----:B------:R-:W2:Y:S02]  /*0780*/  LDG.E R0, desc[UR4][R20.64] ;  /* 0x0000000414007981 */ /* 0x000ea4000c1e1900 */
[----:B------:R-:W-:Y:S02]  /*0790*/  IADD3 R8, P1, PT, R10, R9, RZ ;  /* 0x000000090a087210 */ /* 0x000fe40007f3e0ff */
[----:B------:R-:W2:Y:S01]  /*07a0*/  LDG.E R22, desc[UR4][R6.64] ;  /* 0x0000000406167981 */ /* 0x000ea2000c1e1900 */
[----:B------:R-:W-:-:S03]  /*07b0*/  IMAD.X R11, R19, 0x1, R25, P2 ;  /* 0x00000001130b7824 */ /* 0x000fc600010e0619 */
[----:B------:R-:W3:Y:S01]  /*07c0*/  LDG.E R18, desc[UR4][R18.64] ;  /* 0x0000000412127981 */ /* 0x000ee2000c1e1900 */
[----:B------:R-:W-:-:S03]  /*07d0*/  IMAD.X R9, R11, 0x1, R25, P1 ;  /* 0x000000010b097824 */ /* 0x000fc600008e0619 */
[----:B------:R-:W3:Y:S04]  /*07e0*/  LDG.E R5, desc[UR4][R6.64+0x4] ;  /* 0x0000040406057981 */ /* 0x000ee8000c1e1900 */
[----:B------:R-:W4:Y:S04]  /*07f0*/  LDG.E R10, desc[UR4][R10.64] ;  /* 0x000000040a0a7981 */ /* 0x000f28000c1e1900 */
[----:B------:R-:W4:Y:S04]  /*0800*/  LDG.E R25, desc[UR4][R6.64+0x8] ;  /* 0x0000080406197981 */ /* 0x000f28000c1e1900 */
[----:B------:R-:W5:Y:S04]  /*0810*/  LDG.E R21, desc[UR4][R6.64+0xc] ;  /* 0x00000c0406157981 */ /* 0x000f68000c1e1900 */
[----:B------:R-:W5:Y:S01]  /*0820*/  LDG.E R8, desc[UR4][R8.64] ;  /* 0x0000000408087981 */ /* 0x000f62000c1e1900 */
[----:B------:R-:W-:-:S05]  /*0830*/  IADD3 R2, P1, PT, R2, 0x4, RZ ;  /* 0x0000000402027810 */ /* 0x000fca0007f3e0ff */
[----:B------:R-:W-:Y:S02]  /*0840*/  IMAD.X R3, RZ, RZ, R3, P1 ;  /* 0x000000ffff037224 */ /* 0x000fe400008e0603 */
[----:B--2---:R-:W-:-:S04]  /*0850*/  FFMA R0, R22, R0, R29 ;  /* 0x0000000016007223 */ /* 0x004fc8000000001d */
[----:B---3--:R-:W-:-:S04]  /*0860*/  FFMA R0, R5, R18, R0 ;  /* 0x0000001205007223 */ /* 0x008fc80000000000 */
[----:B----4-:R-:W-:-:S04]  /*0870*/  FFMA R0, R25, R10, R0 ;  /* 0x0000000a19007223 */ /* 0x010fc80000000000 */
[----:B-----5:R-:W-:-:S07]  /*0880*/  FFMA R29, R21, R8, R0 ;  /* 0x00000008151d7223 */ /* 0x020fce0000000000 */
.L_x_10:
[----:B------:R-:W-:Y:S05]  /*0890*/  @!P0 BRA `(.L_x_9) ;  /* 0x0000000000b88947 */ /* 0x000fea0003800000 */
[----:B------:R-:W-:Y:S02]  /*08a0*/  ISETP.NE.U32.AND P1, PT, R23, 0x1, PT ;  /* 0x000000011700780c */ /* 0x000fe40003f25070 */
[----:B------:R-:W-:Y:S02]  /*08b0*/  LOP3.LUT R0, R16, 0x1, RZ, 0xc0, !PT ;  /* 0x0000000110007812 */ /* 0x000fe400078ec0ff */
[----:B------:R-:W-:Y:S02]  /*08c0*/  ISETP.NE.AND.EX P1, PT, RZ, RZ, PT, P1 ;  /* 0x000000ffff00720c */ /* 0x000fe40003f25310 */
[----:B------:R-:W-:-:S04]  /*08d0*/  ISETP.NE.U32.AND P0, PT, R0, 0x1, PT ;  /* 0x000000010000780c */ /* 0x000fc80003f05070 */
[----:B------:R-:W-:-:S07]  /*08e0*/  ISETP.NE.U32.AND.EX P0, PT, RZ, RZ, PT, P0 ;  /* 0x000000ffff00720c */ /* 0x000fce0003f05100 */
[----:B------:R-:W-:Y:S06]  /*08f0*/  @!P1 BRA `(.L_x_11) ;  /* 0x00000000005c9947 */ /* 0x000fec0003800000 */
[----:B------:R-:W0:Y:S01]  /*0900*/  LDCU.128 UR8, c[0x0][0x380] ;  /* 0x00007000ff0877ac */ /* 0x000e220008000c00 */
[----:B------:R-:W-:Y:S01]  /*0910*/  IMAD R5, R3, R16, RZ ;  /* 0x0000001003057224 */ /* 0x000fe200078e02ff */
[C---:B------:R-:W-:Y:S01]  /*0920*/  IADD3 R0, P1, PT, R2.reuse, R12, RZ ;  /* 0x0000000c02007210 */ /* 0x040fe20007f3e0ff */
[----:B------:R-:W-:Y:S02]  /*0930*/  IMAD.MOV.U32 R10, RZ, RZ, R14 ;  /* 0x000000ffff0a7224 */ /* 0x000fe400078e000e */
[----:B------:R-:W-:Y:S02]  /*0940*/  IMAD.MOV.U32 R11, RZ, RZ, RZ ;  /* 0x000000ffff0b7224 */ /* 0x000fe400078e00ff */
[C---:B------:R-:W-:Y:S02]  /*0950*/  IMAD R7, R2.reuse, R17, R5 ;  /* 0x0000001102077224 */ /* 0x040fe400078e0205 */
[----:B------:R-:W-:-:S04]  /*0960*/  IMAD.WIDE.U32 R10, R2, R16, R10 ;  /* 0x00000010020a7225 */ /* 0x000fc800078e000a */
[----:B------:R-:W-:Y:S02]  /*0970*/  IMAD.X R5, R3, 0x1, R4, P1 ;  /* 0x0000000103057824 */ /* 0x000fe400008e0604 */
[----:B------:R-:W-:Y:S01]  /*0980*/  IMAD.IADD R9, R11, 0x1, R7 ;  /* 0x000000010b097824 */ /* 0x000fe200078e0207 */
[----:B0-----:R-:W-:Y:S02]  /*0990*/  LEA R8, P1, R10, UR10, 0x2 ;  /* 0x0000000a0a087c11 */ /* 0x001fe4000f8210ff */
[----:B------:R-:W-:Y:S02]  /*09a0*/  LEA R6, P2, R0, UR8, 0x2 ;  /* 0x0000000800067c11 */ /* 0x000fe4000f8410ff */
[----:B------:R-:W-:Y:S02]  /*09b0*/  LEA.HI.X R9, R10, UR11, R9, 0x2, P1 ;  /* 0x0000000b0a097c11 */ /* 0x000fe400088f1409 */
[----:B------:R-:W-:Y:S02]  /*09c0*/  LEA.HI.X R7, R0, UR9, R5, 0x2, P2 ;  /* 0x0000000900077c11 */ /* 0x000fe400090f1405 */
[----:B------:R-:W-:-:S02]  /*09d0*/  LEA R10, P1, R16, R8, 0x2 ;  /* 0x00000008100a7211 */ /* 0x000fc400078210ff */
[----:B------:R-:W2:Y:S02]  /*09e0*/  LDG.E R8, desc[UR4][R8.64] ;  /* 0x0000000408087981 */ /* 0x000ea4000c1e1900 */
[----:B------:R-:W-:Y:S02]  /*09f0*/  LEA.HI.X R11, R16, R9, R17, 0x2, P1 ;  /* 0x00000009100b7211 */ /* 0x000fe400008f1411 */
[----:B------:R-:W2:Y:S04]  /*0a00*/  LDG.E R0, desc[UR4][R6.64] ;  /* 0x0000000406007981 */ /* 0x000ea8000c1e1900 */
[----:B------:R-:W3:Y:S04]  /*0a10*/  LDG.E R18, desc[UR4][R6.64+0x4] ;  /* 0x0000040406127981 */ /* 0x000ee8000c1e1900 */
[----:B------:R-:W3:Y:S01]  /*0a20*/  LDG.E R10, desc[UR4][R10.64] ;  /* 0x000000040a0a7981 */ /* 0x000ee2000c1e1900 */
[----:B------:R-:W-:-:S05]  /*0a30*/  IADD3 R2, P1, PT, R2, 0x2, RZ ;  /* 0x0000000202027810 */ /* 0x000fca0007f3e0ff */
[----:B------:R-:W-:Y:S02]  /*0a40*/  IMAD.X R3, RZ, RZ, R3, P1 ;  /* 0x000000ffff037224 */ /* 0x000fe400008e0603 */
[----:B--2---:R-:W-:-:S04]  /*0a50*/  FFMA R29, R0, R8, R29 ;  /* 0x00000008001d7223 */ /* 0x004fc8000000001d */
[----:B---3--:R-:W-:-:S07]  /*0a60*/  FFMA R29, R18, R10, R29 ;  /* 0x0000000a121d7223 */ /* 0x008fce000000001d */
.L_x_11:
[----:B------:R-:W-:Y:S05]  /*0a70*/  @P0 BRA `(.L_x_9) ;  /* 0x0000000000400947 */ /* 0x000fea0003800000 */
        /* <DEDUP_REMOVED lines=12> */
[----:B------:R-:W-:-:S03]  /*0b40*/  LEA.HI.X R9, R6, UR11, R5, 0x2, P0 ;  /* 0x0000000b06097c11 */ /* 0x000fc600080f1405 */
[----:B------:R-:W2:Y:S04]  /*0b50*/  LDG.E R2, desc[UR4][R2.64] ;  /* 0x0000000402027981 */ /* 0x000ea8000c1e1900 */
[----:B------:R-:W2:Y:S02]  /*0b60*/  LDG.E R8, desc[UR4][R8.64] ;  /* 0x0000000408087981 */ /* 0x000ea4000c1e1900 */
[----:B--2---:R-:W-:-:S07]  /*0b70*/  FFMA R29, R2, R8, R29 ;  /* 0x00000008021d7223 */ /* 0x004fce000000001d */
.L_x_9:
[----:B------:R-:W0:Y:S01]  /*0b80*/  LDCU.64 UR6, c[0x0][0x390] ;  /* 0x00007200ff0677ac */ /* 0x000e220008000a00 */
[----:B------:R-:W-:-:S05]  /*0b90*/  IADD3 R12, P0, PT, R14, R12, RZ ;  /* 0x0000000c0e0c7210 */ /* 0x000fca0007f1e0ff */
[----:B------:R-:W-:Y:S01]  /*0ba0*/  IMAD.X R3, RZ, RZ, R4, P0 ;  /* 0x000000ffff037224 */ /* 0x000fe200000e0604 */
[----:B0-----:R-:W-:-:S04]  /*0bb0*/  LEA R2, P0, R12, UR6, 0x2 ;  /* 0x000000060c027c11 */ /* 0x001fc8000f8010ff */
[----:B------:R-:W-:-:S05]  /*0bc0*/  LEA.HI.X R3, R12, UR7, R3, 0x2, P0 ;  /* 0x000000070c037c11 */ /* 0x000fca00080f1403 */
[----:B------:R-:W-:Y:S01]  /*0bd0*/  STG.E desc[UR4][R2.64], R29 ;  /* 0x0000001d02007986 */ /* 0x000fe2000c101904 */
[----:B------:R-:W-:Y:S05]  /*0be0*/  EXIT ;  /* 0x000000000000794d */ /* 0x000fea0003800000 */
.L_x_12:
        /* <DEDUP_REMOVED lines=9> */
.L_x_14:


//--------------------- .nv.shared.reserved.0     --------------------------
	.section	.nv.shared.reserved.0,"aw",@nobits
	.weak		__nv_reservedSMEM_offset_0_alias
	.size		__nv_reservedSMEM_offset_0_alias, 0, 64
	.other		__nv_reservedSMEM_offset_0_alias,@"STO_CUDA_RESERVED_SHARED STV_DEFAULT"
__nv_reservedSMEM_offset_0_alias:
	.zero		0
	.zero		64


//--------------------- .nv.constant0._Z19matrix_vector_maltiPfS_S_m --------------------------
	.section	.nv.constant0._Z19matrix_vector_maltiPfS_S_m,"a",@progbits
	.sectionflags	@""
	.align	4
.nv.constant0._Z19matrix_vector_maltiPfS_S_m:
	.zero		928


//--------------------- .nv.constant0._Z6matmulPfS_S_m --------------------------
	.section	.nv.constant0._Z6matmulPfS_S_m,"a",@progbits
	.sectionflags	@""
	.align	4
.nv.constant0._Z6matmulPfS_S_m:
	.zero		928


//--------------------- SYMBOLS --------------------------

	.type		.nv.reservedSmem.offset0,@object
	.size		.nv.reservedSmem.offset0,0x4
